//
// Generated by NVIDIA NVVM Compiler
//
// Compiler Build ID: CL-36424714
// Cuda compilation tools, release 13.0, V13.0.88
// Based on NVVM 20.0.0
//

.version 9.0
.target sm_100
.address_size 64

	// .globl	_Z23init_frozen_grid_kernelPii
.global .align 4 .b8 precalc_xorwow_matrix[102400];
.global .align 4 .b8 precalc_xorwow_offset_matrix[102400];
.global .align 4 .b8 mrg32k3aM1[2304];
.global .align 4 .b8 mrg32k3aM2[2304];
.global .align 4 .b8 mrg32k3aM1SubSeq[2016];
.global .align 4 .b8 mrg32k3aM2SubSeq[2016];
.global .align 4 .b8 mrg32k3aM1Seq[2304];
.global .align 4 .b8 mrg32k3aM2Seq[2304];
.const .align 8 .b8 __cr_lgamma_table[72];

.visible .entry _Z23init_frozen_grid_kernelPii(
	.param .u64 .ptr .align 1 _Z23init_frozen_grid_kernelPii_param_0,
	.param .u32 _Z23init_frozen_grid_kernelPii_param_1
)
{
	.reg .pred 	%p<2>;
	.reg .b32 	%r<15>;
	.reg .b64 	%rd<5>;

	ld.param.u64 	%rd1, [_Z23init_frozen_grid_kernelPii_param_0];
	ld.param.u32 	%r4, [_Z23init_frozen_grid_kernelPii_param_1];
	mov.u32 	%r5, %ctaid.x;
	mov.u32 	%r6, %ntid.x;
	mov.u32 	%r7, %tid.x;
	mad.lo.s32 	%r1, %r5, %r6, %r7;
	mov.u32 	%r8, %ctaid.y;
	mov.u32 	%r9, %ntid.y;
	mov.u32 	%r10, %tid.y;
	mad.lo.s32 	%r11, %r8, %r9, %r10;
	max.s32 	%r12, %r1, %r11;
	setp.ge.s32 	%p1, %r12, %r4;
	@%p1 bra 	$L__BB0_2;
	cvta.to.global.u64 	%rd2, %rd1;
	mad.lo.s32 	%r13, %r4, %r11, %r1;
	mul.wide.s32 	%rd3, %r13, 4;
	add.s64 	%rd4, %rd2, %rd3;
	mov.b32 	%r14, 0;
	st.global.u32 	[%rd4], %r14;
$L__BB0_2:
	ret;

}
	// .globl	_Z21init_particles_kernelPiP17curandStateXORWOWiiy
.visible .entry _Z21init_particles_kernelPiP17curandStateXORWOWiiy(
	.param .u64 .ptr .align 1 _Z21init_particles_kernelPiP17curandStateXORWOWiiy_param_0,
	.param .u64 .ptr .align 1 _Z21init_particles_kernelPiP17curandStateXORWOWiiy_param_1,
	.param .u32 _Z21init_particles_kernelPiP17curandStateXORWOWiiy_param_2,
	.param .u32 _Z21init_particles_kernelPiP17curandStateXORWOWiiy_param_3,
	.param .u64 _Z21init_particles_kernelPiP17curandStateXORWOWiiy_param_4
)
{
	.reg .pred 	%p<27>;
	.reg .b32 	%r<475>;
	.reg .b32 	%f<8>;
	.reg .b64 	%rd<23>;

	ld.param.u64 	%rd9, [_Z21init_particles_kernelPiP17curandStateXORWOWiiy_param_0];
	ld.param.u64 	%rd10, [_Z21init_particles_kernelPiP17curandStateXORWOWiiy_param_1];
	ld.param.u32 	%r206, [_Z21init_particles_kernelPiP17curandStateXORWOWiiy_param_2];
	ld.param.u32 	%r205, [_Z21init_particles_kernelPiP17curandStateXORWOWiiy_param_3];
	ld.param.u64 	%rd11, [_Z21init_particles_kernelPiP17curandStateXORWOWiiy_param_4];
	mov.u32 	%r207, %ctaid.x;
	mov.u32 	%r208, %ntid.x;
	mov.u32 	%r209, %tid.x;
	mad.lo.s32 	%r1, %r207, %r208, %r209;
	setp.ge.s32 	%p1, %r1, %r206;
	@%p1 bra 	$L__BB1_47;
	cvta.to.global.u64 	%rd12, %rd10;
	cvt.s64.s32 	%rd22, %r1;
	mul.wide.s32 	%rd13, %r1, 48;
	add.s64 	%rd2, %rd12, %rd13;
	cvt.u32.u64 	%r210, %rd11;
	xor.b32  	%r211, %r210, -1429050551;
	mul.lo.s32 	%r212, %r211, 1099087573;
	{ .reg .b32 tmp; mov.b64 {tmp, %r213}, %rd11; }
	xor.b32  	%r214, %r213, -136515619;
	mul.lo.s32 	%r215, %r214, -1703105765;
	add.s32 	%r216, %r212, %r215;
	add.s32 	%r2, %r216, 6615241;
	add.s32 	%r389, %r212, 123456789;
	st.global.v2.u32 	[%rd2], {%r2, %r389};
	xor.b32  	%r388, %r212, 362436069;
	add.s32 	%r387, %r215, 521288629;
	st.global.v2.u32 	[%rd2+8], {%r388, %r387};
	xor.b32  	%r386, %r215, 88675123;
	add.s32 	%r385, %r212, 5783321;
	st.global.v2.u32 	[%rd2+16], {%r386, %r385};
	setp.eq.s32 	%p2, %r1, 0;
	@%p2 bra 	$L__BB1_43;
	mov.b32 	%r371, 0;
$L__BB1_3:
	and.b64  	%rd4, %rd22, 3;
	setp.eq.s64 	%p3, %rd4, 0;
	@%p3 bra 	$L__BB1_42;
	mul.wide.u32 	%rd14, %r371, 3200;
	mov.u64 	%rd15, precalc_xorwow_matrix;
	add.s64 	%rd5, %rd15, %rd14;
	cvt.u32.u64 	%r14, %rd4;
	mov.b32 	%r372, 0;
$L__BB1_5:
	mov.b32 	%r385, 0;
	mov.u32 	%r386, %r385;
	mov.u32 	%r387, %r385;
	mov.u32 	%r388, %r385;
	mov.u32 	%r389, %r385;
	mov.u32 	%r378, %r385;
$L__BB1_6:
	mul.wide.u32 	%rd16, %r378, 4;
	add.s64 	%rd17, %rd2, %rd16;
	ld.global.u32 	%r22, [%rd17+4];
	shl.b32 	%r23, %r378, 5;
	mov.b32 	%r384, 0;
$L__BB1_7:
	.pragma "nounroll";
	shr.u32 	%r221, %r22, %r384;
	and.b32  	%r222, %r221, 1;
	setp.eq.b32 	%p4, %r222, 1;
	not.pred 	%p5, %p4;
	add.s32 	%r223, %r23, %r384;
	mul.lo.s32 	%r224, %r223, 5;
	mul.wide.u32 	%rd18, %r224, 4;
	add.s64 	%rd6, %rd5, %rd18;
	@%p5 bra 	$L__BB1_9;
	ld.global.u32 	%r225, [%rd6];
	xor.b32  	%r389, %r389, %r225;
	ld.global.u32 	%r226, [%rd6+4];
	xor.b32  	%r388, %r388, %r226;
	ld.global.u32 	%r227, [%rd6+8];
	xor.b32  	%r387, %r387, %r227;
	ld.global.u32 	%r228, [%rd6+12];
	xor.b32  	%r386, %r386, %r228;
	ld.global.u32 	%r229, [%rd6+16];
	xor.b32  	%r385, %r385, %r229;
$L__BB1_9:
	and.b32  	%r231, %r221, 2;
	setp.eq.s32 	%p6, %r231, 0;
	@%p6 bra 	$L__BB1_11;
	ld.global.u32 	%r232, [%rd6+20];
	xor.b32  	%r389, %r389, %r232;
	ld.global.u32 	%r233, [%rd6+24];
	xor.b32  	%r388, %r388, %r233;
	ld.global.u32 	%r234, [%rd6+28];
	xor.b32  	%r387, %r387, %r234;
	ld.global.u32 	%r235, [%rd6+32];
	xor.b32  	%r386, %r386, %r235;
	ld.global.u32 	%r236, [%rd6+36];
	xor.b32  	%r385, %r385, %r236;
$L__BB1_11:
	and.b32  	%r238, %r221, 4;
	setp.eq.s32 	%p7, %r238, 0;
	@%p7 bra 	$L__BB1_13;
	ld.global.u32 	%r239, [%rd6+40];
	xor.b32  	%r389, %r389, %r239;
	ld.global.u32 	%r240, [%rd6+44];
	xor.b32  	%r388, %r388, %r240;
	ld.global.u32 	%r241, [%rd6+48];
	xor.b32  	%r387, %r387, %r241;
	ld.global.u32 	%r242, [%rd6+52];
	xor.b32  	%r386, %r386, %r242;
	ld.global.u32 	%r243, [%rd6+56];
	xor.b32  	%r385, %r385, %r243;
$L__BB1_13:
	and.b32  	%r245, %r221, 8;
	setp.eq.s32 	%p8, %r245, 0;
	@%p8 bra 	$L__BB1_15;
	ld.global.u32 	%r246, [%rd6+60];
	xor.b32  	%r389, %r389, %r246;
	ld.global.u32 	%r247, [%rd6+64];
	xor.b32  	%r388, %r388, %r247;
	ld.global.u32 	%r248, [%rd6+68];
	xor.b32  	%r387, %r387, %r248;
	ld.global.u32 	%r249, [%rd6+72];
	xor.b32  	%r386, %r386, %r249;
	ld.global.u32 	%r250, [%rd6+76];
	xor.b32  	%r385, %r385, %r250;
$L__BB1_15:
	and.b32  	%r252, %r221, 16;
	setp.eq.s32 	%p9, %r252, 0;
	@%p9 bra 	$L__BB1_17;
	ld.global.u32 	%r253, [%rd6+80];
	xor.b32  	%r389, %r389, %r253;
	ld.global.u32 	%r254, [%rd6+84];
	xor.b32  	%r388, %r388, %r254;
	ld.global.u32 	%r255, [%rd6+88];
	xor.b32  	%r387, %r387, %r255;
	ld.global.u32 	%r256, [%rd6+92];
	xor.b32  	%r386, %r386, %r256;
	ld.global.u32 	%r257, [%rd6+96];
	xor.b32  	%r385, %r385, %r257;
$L__BB1_17:
	and.b32  	%r259, %r221, 32;
	setp.eq.s32 	%p10, %r259, 0;
	@%p10 bra 	$L__BB1_19;
	ld.global.u32 	%r260, [%rd6+100];
	xor.b32  	%r389, %r389, %r260;
	ld.global.u32 	%r261, [%rd6+104];
	xor.b32  	%r388, %r388, %r261;
	ld.global.u32 	%r262, [%rd6+108];
	xor.b32  	%r387, %r387, %r262;
	ld.global.u32 	%r263, [%rd6+112];
	xor.b32  	%r386, %r386, %r263;
	ld.global.u32 	%r264, [%rd6+116];
	xor.b32  	%r385, %r385, %r264;
$L__BB1_19:
	and.b32  	%r266, %r221, 64;
	setp.eq.s32 	%p11, %r266, 0;
	@%p11 bra 	$L__BB1_21;
	ld.global.u32 	%r267, [%rd6+120];
	xor.b32  	%r389, %r389, %r267;
	ld.global.u32 	%r268, [%rd6+124];
	xor.b32  	%r388, %r388, %r268;
	ld.global.u32 	%r269, [%rd6+128];
	xor.b32  	%r387, %r387, %r269;
	ld.global.u32 	%r270, [%rd6+132];
	xor.b32  	%r386, %r386, %r270;
	ld.global.u32 	%r271, [%rd6+136];
	xor.b32  	%r385, %r385, %r271;
$L__BB1_21:
	and.b32  	%r273, %r221, 128;
	setp.eq.s32 	%p12, %r273, 0;
	@%p12 bra 	$L__BB1_23;
	ld.global.u32 	%r274, [%rd6+140];
	xor.b32  	%r389, %r389, %r274;
	ld.global.u32 	%r275, [%rd6+144];
	xor.b32  	%r388, %r388, %r275;
	ld.global.u32 	%r276, [%rd6+148];
	xor.b32  	%r387, %r387, %r276;
	ld.global.u32 	%r277, [%rd6+152];
	xor.b32  	%r386, %r386, %r277;
	ld.global.u32 	%r278, [%rd6+156];
	xor.b32  	%r385, %r385, %r278;
$L__BB1_23:
	and.b32  	%r280, %r221, 256;
	setp.eq.s32 	%p13, %r280, 0;
	@%p13 bra 	$L__BB1_25;
	ld.global.u32 	%r281, [%rd6+160];
	xor.b32  	%r389, %r389, %r281;
	ld.global.u32 	%r282, [%rd6+164];
	xor.b32  	%r388, %r388, %r282;
	ld.global.u32 	%r283, [%rd6+168];
	xor.b32  	%r387, %r387, %r283;
	ld.global.u32 	%r284, [%rd6+172];
	xor.b32  	%r386, %r386, %r284;
	ld.global.u32 	%r285, [%rd6+176];
	xor.b32  	%r385, %r385, %r285;
$L__BB1_25:
	and.b32  	%r287, %r221, 512;
	setp.eq.s32 	%p14, %r287, 0;
	@%p14 bra 	$L__BB1_27;
	ld.global.u32 	%r288, [%rd6+180];
	xor.b32  	%r389, %r389, %r288;
	ld.global.u32 	%r289, [%rd6+184];
	xor.b32  	%r388, %r388, %r289;
	ld.global.u32 	%r290, [%rd6+188];
	xor.b32  	%r387, %r387, %r290;
	ld.global.u32 	%r291, [%rd6+192];
	xor.b32  	%r386, %r386, %r291;
	ld.global.u32 	%r292, [%rd6+196];
	xor.b32  	%r385, %r385, %r292;
$L__BB1_27:
	and.b32  	%r294, %r221, 1024;
	setp.eq.s32 	%p15, %r294, 0;
	@%p15 bra 	$L__BB1_29;
	ld.global.u32 	%r295, [%rd6+200];
	xor.b32  	%r389, %r389, %r295;
	ld.global.u32 	%r296, [%rd6+204];
	xor.b32  	%r388, %r388, %r296;
	ld.global.u32 	%r297, [%rd6+208];
	xor.b32  	%r387, %r387, %r297;
	ld.global.u32 	%r298, [%rd6+212];
	xor.b32  	%r386, %r386, %r298;
	ld.global.u32 	%r299, [%rd6+216];
	xor.b32  	%r385, %r385, %r299;
$L__BB1_29:
	and.b32  	%r301, %r221, 2048;
	setp.eq.s32 	%p16, %r301, 0;
	@%p16 bra 	$L__BB1_31;
	ld.global.u32 	%r302, [%rd6+220];
	xor.b32  	%r389, %r389, %r302;
	ld.global.u32 	%r303, [%rd6+224];
	xor.b32  	%r388, %r388, %r303;
	ld.global.u32 	%r304, [%rd6+228];
	xor.b32  	%r387, %r387, %r304;
	ld.global.u32 	%r305, [%rd6+232];
	xor.b32  	%r386, %r386, %r305;
	ld.global.u32 	%r306, [%rd6+236];
	xor.b32  	%r385, %r385, %r306;
$L__BB1_31:
	and.b32  	%r308, %r221, 4096;
	setp.eq.s32 	%p17, %r308, 0;
	@%p17 bra 	$L__BB1_33;
	ld.global.u32 	%r309, [%rd6+240];
	xor.b32  	%r389, %r389, %r309;
	ld.global.u32 	%r310, [%rd6+244];
	xor.b32  	%r388, %r388, %r310;
	ld.global.u32 	%r311, [%rd6+248];
	xor.b32  	%r387, %r387, %r311;
	ld.global.u32 	%r312, [%rd6+252];
	xor.b32  	%r386, %r386, %r312;
	ld.global.u32 	%r313, [%rd6+256];
	xor.b32  	%r385, %r385, %r313;
$L__BB1_33:
	and.b32  	%r315, %r221, 8192;
	setp.eq.s32 	%p18, %r315, 0;
	@%p18 bra 	$L__BB1_35;
	ld.global.u32 	%r316, [%rd6+260];
	xor.b32  	%r389, %r389, %r316;
	ld.global.u32 	%r317, [%rd6+264];
	xor.b32  	%r388, %r388, %r317;
	ld.global.u32 	%r318, [%rd6+268];
	xor.b32  	%r387, %r387, %r318;
	ld.global.u32 	%r319, [%rd6+272];
	xor.b32  	%r386, %r386, %r319;
	ld.global.u32 	%r320, [%rd6+276];
	xor.b32  	%r385, %r385, %r320;
$L__BB1_35:
	and.b32  	%r322, %r221, 16384;
	setp.eq.s32 	%p19, %r322, 0;
	@%p19 bra 	$L__BB1_37;
	ld.global.u32 	%r323, [%rd6+280];
	xor.b32  	%r389, %r389, %r323;
	ld.global.u32 	%r324, [%rd6+284];
	xor.b32  	%r388, %r388, %r324;
	ld.global.u32 	%r325, [%rd6+288];
	xor.b32  	%r387, %r387, %r325;
	ld.global.u32 	%r326, [%rd6+292];
	xor.b32  	%r386, %r386, %r326;
	ld.global.u32 	%r327, [%rd6+296];
	xor.b32  	%r385, %r385, %r327;
$L__BB1_37:
	and.b32  	%r329, %r221, 32768;
	setp.eq.s32 	%p20, %r329, 0;
	@%p20 bra 	$L__BB1_39;
	ld.global.u32 	%r330, [%rd6+300];
	xor.b32  	%r389, %r389, %r330;
	ld.global.u32 	%r331, [%rd6+304];
	xor.b32  	%r388, %r388, %r331;
	ld.global.u32 	%r332, [%rd6+308];
	xor.b32  	%r387, %r387, %r332;
	ld.global.u32 	%r333, [%rd6+312];
	xor.b32  	%r386, %r386, %r333;
	ld.global.u32 	%r334, [%rd6+316];
	xor.b32  	%r385, %r385, %r334;
$L__BB1_39:
	add.s32 	%r384, %r384, 16;
	setp.ne.s32 	%p21, %r384, 32;
	@%p21 bra 	$L__BB1_7;
	mad.lo.s32 	%r335, %r378, -31, %r23;
	add.s32 	%r378, %r335, 1;
	setp.ne.s32 	%p22, %r378, 5;
	@%p22 bra 	$L__BB1_6;
	st.global.u32 	[%rd2+4], %r389;
	st.global.u32 	[%rd2+8], %r388;
	st.global.u32 	[%rd2+12], %r387;
	st.global.u32 	[%rd2+16], %r386;
	st.global.u32 	[%rd2+20], %r385;
	add.s32 	%r372, %r372, 1;
	setp.lt.u32 	%p23, %r372, %r14;
	@%p23 bra 	$L__BB1_5;
$L__BB1_42:
	shr.u64 	%rd7, %rd22, 2;
	add.s32 	%r371, %r371, 1;
	setp.gt.u64 	%p24, %rd22, 3;
	mov.u64 	%rd22, %rd7;
	@%p24 bra 	$L__BB1_3;
$L__BB1_43:
	mov.b32 	%r336, 0;
	st.global.v2.u32 	[%rd2+24], {%r336, %r336};
	st.global.u32 	[%rd2+32], %r336;
	mov.b64 	%rd19, 0;
	st.global.u64 	[%rd2+40], %rd19;
	shr.u32 	%r337, %r389, 2;
	xor.b32  	%r338, %r337, %r389;
	st.global.v2.u32 	[%rd2+8], {%r387, %r386};
	shl.b32 	%r339, %r385, 4;
	shl.b32 	%r340, %r338, 1;
	xor.b32  	%r341, %r340, %r339;
	xor.b32  	%r342, %r341, %r338;
	xor.b32  	%r343, %r342, %r385;
	st.global.v2.u32 	[%rd2+16], {%r385, %r343};
	add.s32 	%r344, %r2, 362437;
	st.global.v2.u32 	[%rd2], {%r344, %r388};
	add.s32 	%r345, %r343, %r344;
	cvt.rn.f32.u32 	%f1, %r345;
	fma.rn.f32 	%f2, %f1, 0f2F800000, 0f2F000000;
	cvt.rn.f32.s32 	%f3, %r205;
	mul.f32 	%f4, %f2, %f3;
	cvt.rzi.s32.f32 	%r346, %f4;
	shl.b32 	%r347, %r1, 1;
	cvta.to.global.u64 	%rd20, %rd9;
	mul.wide.s32 	%rd21, %r347, 4;
	add.s64 	%rd8, %rd20, %rd21;
	st.global.u32 	[%rd8], %r346;
	ld.global.v2.u32 	{%r348, %r349}, [%rd2];
	shr.u32 	%r350, %r349, 2;
	xor.b32  	%r351, %r350, %r349;
	ld.global.v2.u32 	{%r352, %r353}, [%rd2+8];
	ld.global.v2.u32 	{%r354, %r355}, [%rd2+16];
	st.global.v2.u32 	[%rd2+8], {%r353, %r354};
	shl.b32 	%r356, %r355, 4;
	shl.b32 	%r357, %r351, 1;
	xor.b32  	%r358, %r357, %r356;
	xor.b32  	%r359, %r358, %r351;
	xor.b32  	%r360, %r359, %r355;
	st.global.v2.u32 	[%rd2+16], {%r355, %r360};
	add.s32 	%r361, %r348, 362437;
	st.global.v2.u32 	[%rd2], {%r361, %r352};
	add.s32 	%r362, %r360, %r361;
	cvt.rn.f32.u32 	%f5, %r362;
	fma.rn.f32 	%f6, %f5, 0f2F800000, 0f2F000000;
	mul.f32 	%f7, %f6, %f3;
	cvt.rzi.s32.f32 	%r204, %f7;
	st.global.u32 	[%rd8+4], %r204;
	ld.global.u32 	%r363, [%rd8];
	setp.lt.s32 	%p25, %r363, %r205;
	@%p25 bra 	$L__BB1_45;
	add.s32 	%r364, %r205, -1;
	st.global.u32 	[%rd8], %r364;
$L__BB1_45:
	setp.lt.s32 	%p26, %r204, %r205;
	@%p26 bra 	$L__BB1_47;
	add.s32 	%r365, %r205, -1;
	st.global.u32 	[%rd8+4], %r365;
$L__BB1_47:
	ret;

}
	// .globl	_Z17clear_grid_kernelPiii
.visible .entry _Z17clear_grid_kernelPiii(
	.param .u64 .ptr .align 1 _Z17clear_grid_kernelPiii_param_0,
	.param .u32 _Z17clear_grid_kernelPiii_param_1,
	.param .u32 _Z17clear_grid_kernelPiii_param_2
)
{
	.reg .pred 	%p<2>;
	.reg .b32 	%r<7>;
	.reg .b64 	%rd<5>;

	ld.param.u64 	%rd1, [_Z17clear_grid_kernelPiii_param_0];
	ld.param.u32 	%r3, [_Z17clear_grid_kernelPiii_param_1];
	ld.param.u32 	%r2, [_Z17clear_grid_kernelPiii_param_2];
	mov.u32 	%r4, %ctaid.x;
	mov.u32 	%r5, %ntid.x;
	mov.u32 	%r6, %tid.x;
	mad.lo.s32 	%r1, %r4, %r5, %r6;
	setp.ge.s32 	%p1, %r1, %r3;
	@%p1 bra 	$L__BB2_2;
	cvta.to.global.u64 	%rd2, %rd1;
	mul.wide.s32 	%rd3, %r1, 4;
	add.s64 	%rd4, %rd2, %rd3;
	st.global.u32 	[%rd4], %r2;
$L__BB2_2:
	ret;

}
	// .globl	_Z18random_walk_kernelPiP17curandStateXORWOWii
.visible .entry _Z18random_walk_kernelPiP17curandStateXORWOWii(
	.param .u64 .ptr .align 1 _Z18random_walk_kernelPiP17curandStateXORWOWii_param_0,
	.param .u64 .ptr .align 1 _Z18random_walk_kernelPiP17curandStateXORWOWii_param_1,
	.param .u32 _Z18random_walk_kernelPiP17curandStateXORWOWii_param_2,
	.param .u32 _Z18random_walk_kernelPiP17curandStateXORWOWii_param_3
)
{
	.reg .pred 	%p<4>;
	.reg .b32 	%r<47>;
	.reg .b32 	%f<10>;
	.reg .b64 	%rd<9>;
	.reg .b64 	%fd<2>;

	ld.param.u64 	%rd1, [_Z18random_walk_kernelPiP17curandStateXORWOWii_param_0];
	ld.param.u64 	%rd2, [_Z18random_walk_kernelPiP17curandStateXORWOWii_param_1];
	ld.param.u32 	%r3, [_Z18random_walk_kernelPiP17curandStateXORWOWii_param_2];
	ld.param.u32 	%r2, [_Z18random_walk_kernelPiP17curandStateXORWOWii_param_3];
	mov.u32 	%r4, %ctaid.x;
	mov.u32 	%r5, %ntid.x;
	mov.u32 	%r6, %tid.x;
	mad.lo.s32 	%r1, %r4, %r5, %r6;
	setp.ge.s32 	%p1, %r1, %r3;
	@%p1 bra 	$L__BB3_2;
	cvta.to.global.u64 	%rd3, %rd2;
	cvta.to.global.u64 	%rd4, %rd1;
	mul.wide.s32 	%rd5, %r1, 48;
	add.s64 	%rd6, %rd3, %rd5;
	ld.global.v2.u32 	{%r7, %r8}, [%rd6];
	ld.global.v2.u32 	{%r9, %r10}, [%rd6+8];
	ld.global.v2.u32 	{%r11, %r12}, [%rd6+16];
	ld.global.v2.u32 	{%r13, %r14}, [%rd6+24];
	ld.global.f32 	%f1, [%rd6+32];
	ld.global.f64 	%fd1, [%rd6+40];
	shr.u32 	%r15, %r8, 2;
	xor.b32  	%r16, %r15, %r8;
	shl.b32 	%r17, %r12, 4;
	shl.b32 	%r18, %r16, 1;
	xor.b32  	%r19, %r17, %r18;
	xor.b32  	%r20, %r19, %r12;
	xor.b32  	%r21, %r20, %r16;
	add.s32 	%r22, %r7, %r21;
	add.s32 	%r23, %r22, 362437;
	cvt.rn.f32.u32 	%f2, %r23;
	fma.rn.f32 	%f3, %f2, 0f2F800000, 0f2F000000;
	mul.f32 	%f4, %f3, 0f40400000;
	cvt.rmi.f32.f32 	%f5, %f4;
	cvt.rzi.s32.f32 	%r24, %f5;
	shr.u32 	%r25, %r9, 2;
	xor.b32  	%r26, %r25, %r9;
	shl.b32 	%r27, %r21, 4;
	shl.b32 	%r28, %r26, 1;
	xor.b32  	%r29, %r28, %r27;
	xor.b32  	%r30, %r29, %r26;
	xor.b32  	%r31, %r30, %r21;
	add.s32 	%r32, %r7, 724874;
	add.s32 	%r33, %r31, %r32;
	cvt.rn.f32.u32 	%f6, %r33;
	fma.rn.f32 	%f7, %f6, 0f2F800000, 0f2F000000;
	mul.f32 	%f8, %f7, 0f40400000;
	cvt.rmi.f32.f32 	%f9, %f8;
	cvt.rzi.s32.f32 	%r34, %f9;
	shl.b32 	%r35, %r1, 1;
	mul.wide.s32 	%rd7, %r35, 4;
	add.s64 	%rd8, %rd4, %rd7;
	ld.global.u32 	%r36, [%rd8];
	ld.global.u32 	%r37, [%rd8+4];
	add.s32 	%r38, %r36, %r24;
	add.s32 	%r39, %r38, -1;
	add.s32 	%r40, %r37, %r34;
	add.s32 	%r41, %r40, -1;
	max.s32 	%r42, %r39, 0;
	setp.lt.s32 	%p2, %r42, %r2;
	add.s32 	%r43, %r2, -1;
	selp.b32 	%r44, %r42, %r43, %p2;
	max.s32 	%r45, %r41, 0;
	setp.lt.s32 	%p3, %r45, %r2;
	selp.b32 	%r46, %r45, %r43, %p3;
	st.global.u32 	[%rd8], %r44;
	st.global.u32 	[%rd8+4], %r46;
	st.global.v2.u32 	[%rd6], {%r32, %r10};
	st.global.v2.u32 	[%rd6+8], {%r11, %r12};
	st.global.v2.u32 	[%rd6+16], {%r21, %r31};
	st.global.v2.u32 	[%rd6+24], {%r13, %r14};
	st.global.f32 	[%rd6+32], %f1;
	st.global.f64 	[%rd6+40], %fd1;
$L__BB3_2:
	ret;

}
	// .globl	_Z27update_particle_grid_kernelPiS_ii
.visible .entry _Z27update_particle_grid_kernelPiS_ii(
	.param .u64 .ptr .align 1 _Z27update_particle_grid_kernelPiS_ii_param_0,
	.param .u64 .ptr .align 1 _Z27update_particle_grid_kernelPiS_ii_param_1,
	.param .u32 _Z27update_particle_grid_kernelPiS_ii_param_2,
	.param .u32 _Z27update_particle_grid_kernelPiS_ii_param_3
)
{
	.reg .pred 	%p<2>;
	.reg .b32 	%r<12>;
	.reg .b64 	%rd<9>;

	ld.param.u64 	%rd1, [_Z27update_particle_grid_kernelPiS_ii_param_0];
	ld.param.u64 	%rd2, [_Z27update_particle_grid_kernelPiS_ii_param_1];
	ld.param.u32 	%r3, [_Z27update_particle_grid_kernelPiS_ii_param_2];
	ld.param.u32 	%r2, [_Z27update_particle_grid_kernelPiS_ii_param_3];
	mov.u32 	%r4, %ctaid.x;
	mov.u32 	%r5, %ntid.x;
	mov.u32 	%r6, %tid.x;
	mad.lo.s32 	%r1, %r4, %r5, %r6;
	setp.ge.s32 	%p1, %r1, %r3;
	@%p1 bra 	$L__BB4_2;
	cvta.to.global.u64 	%rd3, %rd1;
	cvta.to.global.u64 	%rd4, %rd2;
	shl.b32 	%r7, %r1, 1;
	mul.wide.s32 	%rd5, %r7, 4;
	add.s64 	%rd6, %rd3, %rd5;
	ld.global.u32 	%r8, [%rd6];
	ld.global.u32 	%r9, [%rd6+4];
	mad.lo.s32 	%r10, %r9, %r2, %r8;
	mul.wide.s32 	%rd7, %r10, 4;
	add.s64 	%rd8, %rd4, %rd7;
	mov.b32 	%r11, 1;
	st.global.u32 	[%rd8], %r11;
$L__BB4_2:
	ret;

}
	// .globl	_Z28generate_contact_grid_kernelPiS_i
.visible .entry _Z28generate_contact_grid_kernelPiS_i(
	.param .u64 .ptr .align 1 _Z28generate_contact_grid_kernelPiS_i_param_0,
	.param .u64 .ptr .align 1 _Z28generate_contact_grid_kernelPiS_i_param_1,
	.param .u32 _Z28generate_contact_grid_kernelPiS_i_param_2
)
{
	.reg .pred 	%p<30>;
	.reg .b32 	%r<41>;
	.reg .b64 	%rd<25>;

	ld.param.u64 	%rd2, [_Z28generate_contact_grid_kernelPiS_i_param_0];
	ld.param.u64 	%rd3, [_Z28generate_contact_grid_kernelPiS_i_param_1];
	ld.param.u32 	%r11, [_Z28generate_contact_grid_kernelPiS_i_param_2];
	cvta.to.global.u64 	%rd1, %rd3;
	mov.u32 	%r12, %ctaid.x;
	mov.u32 	%r13, %ntid.x;
	mov.u32 	%r14, %tid.x;
	mad.lo.s32 	%r1, %r12, %r13, %r14;
	mov.u32 	%r15, %ctaid.y;
	mov.u32 	%r16, %ntid.y;
	mov.u32 	%r17, %tid.y;
	mad.lo.s32 	%r18, %r15, %r16, %r17;
	max.s32 	%r19, %r1, %r18;
	setp.ge.s32 	%p3, %r19, %r11;
	@%p3 bra 	$L__BB5_20;
	cvta.to.global.u64 	%rd4, %rd2;
	mul.lo.s32 	%r3, %r11, %r18;
	add.s32 	%r4, %r3, %r1;
	mul.wide.s32 	%rd5, %r4, 4;
	add.s64 	%rd6, %rd4, %rd5;
	ld.global.u32 	%r20, [%rd6];
	setp.ne.s32 	%p4, %r20, 1;
	@%p4 bra 	$L__BB5_20;
	add.s32 	%r5, %r18, -1;
	setp.ge.u32 	%p5, %r5, %r11;
	sub.s32 	%r6, %r3, %r11;
	setp.gt.s32 	%p6, %r1, 0;
	setp.le.s32 	%p7, %r1, %r11;
	and.pred  	%p1, %p6, %p7;
	not.pred 	%p8, %p1;
	or.pred  	%p9, %p8, %p5;
	@%p9 bra 	$L__BB5_4;
	add.s32 	%r21, %r1, %r6;
	add.s32 	%r22, %r21, -1;
	mul.wide.u32 	%rd7, %r22, 4;
	add.s64 	%rd8, %rd1, %rd7;
	atom.global.add.u32 	%r23, [%rd8], 1;
$L__BB5_4:
	setp.ge.u32 	%p10, %r5, %r11;
	setp.lt.s32 	%p11, %r1, 0;
	or.pred  	%p12, %p11, %p10;
	@%p12 bra 	$L__BB5_6;
	add.s32 	%r24, %r1, %r6;
	mul.wide.u32 	%rd9, %r24, 4;
	add.s64 	%rd10, %rd1, %rd9;
	atom.global.add.u32 	%r25, [%rd10], 1;
$L__BB5_6:
	setp.ge.u32 	%p13, %r5, %r11;
	add.s32 	%r7, %r1, 1;
	setp.gt.s32 	%p14, %r1, -2;
	setp.lt.s32 	%p15, %r7, %r11;
	and.pred  	%p2, %p14, %p15;
	not.pred 	%p16, %p2;
	or.pred  	%p17, %p16, %p13;
	@%p17 bra 	$L__BB5_8;
	add.s32 	%r26, %r7, %r6;
	mul.wide.u32 	%rd11, %r26, 4;
	add.s64 	%rd12, %rd1, %rd11;
	atom.global.add.u32 	%r27, [%rd12], 1;
$L__BB5_8:
	@%p8 bra 	$L__BB5_10;
	add.s32 	%r28, %r4, -1;
	mul.wide.u32 	%rd13, %r28, 4;
	add.s64 	%rd14, %rd1, %rd13;
	atom.global.add.u32 	%r29, [%rd14], 1;
$L__BB5_10:
	setp.lt.s32 	%p19, %r1, 0;
	@%p19 bra 	$L__BB5_12;
	mul.wide.u32 	%rd15, %r4, 4;
	add.s64 	%rd16, %rd1, %rd15;
	atom.global.add.u32 	%r30, [%rd16], 1;
$L__BB5_12:
	@%p16 bra 	$L__BB5_14;
	add.s32 	%r31, %r4, 1;
	mul.wide.u32 	%rd17, %r31, 4;
	add.s64 	%rd18, %rd1, %rd17;
	atom.global.add.u32 	%r32, [%rd18], 1;
$L__BB5_14:
	add.s32 	%r8, %r18, 1;
	setp.ge.u32 	%p21, %r8, %r11;
	shl.b32 	%r33, %r11, 1;
	add.s32 	%r9, %r6, %r33;
	or.pred  	%p23, %p8, %p21;
	@%p23 bra 	$L__BB5_16;
	add.s32 	%r34, %r1, %r9;
	add.s32 	%r35, %r34, -1;
	mul.wide.u32 	%rd19, %r35, 4;
	add.s64 	%rd20, %rd1, %rd19;
	atom.global.add.u32 	%r36, [%rd20], 1;
$L__BB5_16:
	setp.ge.u32 	%p24, %r8, %r11;
	setp.lt.s32 	%p25, %r1, 0;
	or.pred  	%p26, %p25, %p24;
	@%p26 bra 	$L__BB5_18;
	add.s32 	%r37, %r4, %r11;
	mul.wide.u32 	%rd21, %r37, 4;
	add.s64 	%rd22, %rd1, %rd21;
	atom.global.add.u32 	%r38, [%rd22], 1;
$L__BB5_18:
	setp.ge.u32 	%p27, %r8, %r11;
	or.pred  	%p29, %p16, %p27;
	@%p29 bra 	$L__BB5_20;
	add.s32 	%r39, %r7, %r9;
	mul.wide.u32 	%rd23, %r39, 4;
	add.s64 	%rd24, %rd1, %rd23;
	atom.global.add.u32 	%r40, [%rd24], 1;
$L__BB5_20:
	ret;

}
	// .globl	_Z28calculate_frozen_grid_kernelPiS_S_i
.visible .entry _Z28calculate_frozen_grid_kernelPiS_S_i(
	.param .u64 .ptr .align 1 _Z28calculate_frozen_grid_kernelPiS_S_i_param_0,
	.param .u64 .ptr .align 1 _Z28calculate_frozen_grid_kernelPiS_S_i_param_1,
	.param .u64 .ptr .align 1 _Z28calculate_frozen_grid_kernelPiS_S_i_param_2,
	.param .u32 _Z28calculate_frozen_grid_kernelPiS_S_i_param_3
)
{
	.reg .pred 	%p<4>;
	.reg .b32 	%r<17>;
	.reg .b64 	%rd<13>;

	ld.param.u64 	%rd1, [_Z28calculate_frozen_grid_kernelPiS_S_i_param_0];
	ld.param.u64 	%rd2, [_Z28calculate_frozen_grid_kernelPiS_S_i_param_1];
	ld.param.u64 	%rd3, [_Z28calculate_frozen_grid_kernelPiS_S_i_param_2];
	ld.param.u32 	%r5, [_Z28calculate_frozen_grid_kernelPiS_S_i_param_3];
	mov.u32 	%r6, %ctaid.x;
	mov.u32 	%r7, %ntid.x;
	mov.u32 	%r8, %tid.x;
	mad.lo.s32 	%r1, %r6, %r7, %r8;
	mov.u32 	%r9, %ctaid.y;
	mov.u32 	%r10, %ntid.y;
	mov.u32 	%r11, %tid.y;
	mad.lo.s32 	%r12, %r9, %r10, %r11;
	max.s32 	%r13, %r1, %r12;
	setp.ge.s32 	%p1, %r13, %r5;
	@%p1 bra 	$L__BB6_4;
	cvta.to.global.u64 	%rd4, %rd3;
	mad.lo.s32 	%r3, %r5, %r12, %r1;
	mul.wide.s32 	%rd5, %r3, 4;
	add.s64 	%rd6, %rd4, %rd5;
	ld.global.u32 	%r14, [%rd6];
	setp.lt.s32 	%p2, %r14, 1;
	@%p2 bra 	$L__BB6_4;
	cvta.to.global.u64 	%rd7, %rd2;
	add.s64 	%rd9, %rd7, %rd5;
	ld.global.u32 	%r15, [%rd9];
	setp.ne.s32 	%p3, %r15, 1;
	@%p3 bra 	$L__BB6_4;
	cvta.to.global.u64 	%rd10, %rd1;
	add.s64 	%rd12, %rd10, %rd5;
	mov.b32 	%r16, 1;
	st.global.u32 	[%rd12], %r16;
$L__BB6_4:
	ret;

}
	// .globl	_Z30remove_frozen_particles_kernelPiS_S_iS_ii
.visible .entry _Z30remove_frozen_particles_kernelPiS_S_iS_ii(
	.param .u64 .ptr .align 1 _Z30remove_frozen_particles_kernelPiS_S_iS_ii_param_0,
	.param .u64 .ptr .align 1 _Z30remove_frozen_particles_kernelPiS_S_iS_ii_param_1,
	.param .u64 .ptr .align 1 _Z30remove_frozen_particles_kernelPiS_S_iS_ii_param_2,
	.param .u32 _Z30remove_frozen_particles_kernelPiS_S_iS_ii_param_3,
	.param .u64 .ptr .align 1 _Z30remove_frozen_particles_kernelPiS_S_iS_ii_param_4,
	.param .u32 _Z30remove_frozen_particles_kernelPiS_S_iS_ii_param_5,
	.param .u32 _Z30remove_frozen_particles_kernelPiS_S_iS_ii_param_6
)
{
	.reg .pred 	%p<4>;
	.reg .b32 	%r<15>;
	.reg .b64 	%rd<15>;

	ld.param.u64 	%rd1, [_Z30remove_frozen_particles_kernelPiS_S_iS_ii_param_0];
	ld.param.u64 	%rd2, [_Z30remove_frozen_particles_kernelPiS_S_iS_ii_param_1];
	ld.param.u64 	%rd3, [_Z30remove_frozen_particles_kernelPiS_S_iS_ii_param_2];
	ld.param.u32 	%r7, [_Z30remove_frozen_particles_kernelPiS_S_iS_ii_param_3];
	ld.param.u64 	%rd4, [_Z30remove_frozen_particles_kernelPiS_S_iS_ii_param_4];
	ld.param.u32 	%r5, [_Z30remove_frozen_particles_kernelPiS_S_iS_ii_param_5];
	ld.param.u32 	%r6, [_Z30remove_frozen_particles_kernelPiS_S_iS_ii_param_6];
	mov.u32 	%r8, %ctaid.x;
	mov.u32 	%r9, %ntid.x;
	mov.u32 	%r10, %tid.x;
	mad.lo.s32 	%r1, %r8, %r9, %r10;
	setp.ge.s32 	%p1, %r1, %r7;
	@%p1 bra 	$L__BB7_4;
	cvta.to.global.u64 	%rd5, %rd1;
	cvta.to.global.u64 	%rd6, %rd3;
	shl.b32 	%r11, %r1, 1;
	mul.wide.s32 	%rd7, %r11, 4;
	add.s64 	%rd8, %rd5, %rd7;
	ld.global.u32 	%r2, [%rd8];
	ld.global.u32 	%r3, [%rd8+4];
	mad.lo.s32 	%r12, %r3, %r5, %r2;
	mul.wide.s32 	%rd9, %r12, 4;
	add.s64 	%rd10, %rd6, %rd9;
	ld.global.u32 	%r13, [%rd10];
	setp.ne.s32 	%p2, %r13, 0;
	@%p2 bra 	$L__BB7_4;
	cvta.to.global.u64 	%rd11, %rd4;
	atom.global.add.u32 	%r4, [%rd11], 1;
	setp.ge.s32 	%p3, %r4, %r6;
	@%p3 bra 	$L__BB7_4;
	shl.b32 	%r14, %r4, 1;
	cvta.to.global.u64 	%rd12, %rd2;
	mul.wide.s32 	%rd13, %r14, 4;
	add.s64 	%rd14, %rd12, %rd13;
	st.global.u32 	[%rd14], %r2;
	st.global.u32 	[%rd14+4], %r3;
$L__BB7_4:
	ret;

}


// ===== COMPILED SASS (sm_100) =====

	.target	sm_100

	.elftype	@"ET_EXEC"


//--------------------- .note.nv.tkinfo           --------------------------
	.section	.note.nv.tkinfo,"",@"SHT_NOTE"
	.sectionflags	@"SHF_NOTE_NV_TKINFO"
	.tkinfo
        /*0018*/ 	.word	0x00000002
        /*0030*/ 	.string	""
        /*0030*/ 	.string	"ptxas"
        /*0030*/ 	.string	"Cuda compilation tools, release 13.0, V13.0.88"
        /*0030*/ 	.string	"Build cuda_13.0.r13.0/compiler.36424714_0"
        /*0030*/ 	.string	"-arch sm_100 -m 64 "



//--------------------- .note.nv.cuinfo           --------------------------
	.section	.note.nv.cuinfo,"",@"SHT_NOTE"
	.sectionflags	@"SHF_NOTE_NV_CUINFO"
        /*0018*/ 	.short	0x0002
        /*001a*/ 	.short	0x0064
        /*001c*/ 	.short	0x0082
	.zero		2


//--------------------- .nv.info                  --------------------------
	.section	.nv.info,"",@"SHT_CUDA_INFO"
	.align	4


	//----- nvinfo : EIATTR_REGCOUNT
	.align		4
        /*0000*/ 	.byte	0x04, 0x2f
        /*0002*/ 	.short	(.L_10 - .L_9)
	.align		4
.L_9:
        /*0004*/ 	.word	index@(_Z23init_frozen_grid_kernelPii)
        /*0008*/ 	.word	0x00000008


	//----- nvinfo : EIATTR_FRAME_SIZE
	.align		4
.L_10:
        /*000c*/ 	.byte	0x04, 0x11
        /*000e*/ 	.short	(.L_12 - .L_11)
	.align		4
.L_11:
        /*0010*/ 	.word	index@(_Z23init_frozen_grid_kernelPii)
        /*0014*/ 	.word	0x00000000


	//----- nvinfo : EIATTR_REGCOUNT
	.align		4
.L_12:
        /*0018*/ 	.byte	0x04, 0x2f
        /*001a*/ 	.short	(.L_14 - .L_13)
	.align		4
.L_13:
        /*001c*/ 	.word	index@(_Z21init_particles_kernelPiP17curandStateXORWOWiiy)
        /*0020*/ 	.word	0x0000001f


	//----- nvinfo : EIATTR_FRAME_SIZE
	.align		4
.L_14:
        /*0024*/ 	.byte	0x04, 0x11
        /*0026*/ 	.short	(.L_16 - .L_15)
	.align		4
.L_15:
        /*0028*/ 	.word	index@(_Z21init_particles_kernelPiP17curandStateXORWOWiiy)
        /*002c*/ 	.word	0x00000000


	//----- nvinfo : EIATTR_REGCOUNT
	.align		4
.L_16:
        /*0030*/ 	.byte	0x04, 0x2f
        /*0032*/ 	.short	(.L_18 - .L_17)
	.align		4
.L_17:
        /*0034*/ 	.word	index@(_Z17clear_grid_kernelPiii)
        /*0038*/ 	.word	0x0000000a


	//----- nvinfo : EIATTR_FRAME_SIZE
	.align		4
.L_18:
        /*003c*/ 	.byte	0x04, 0x11
        /*003e*/ 	.short	(.L_20 - .L_19)
	.align		4
.L_19:
        /*0040*/ 	.word	index@(_Z17clear_grid_kernelPiii)
        /*0044*/ 	.word	0x00000000


	//----- nvinfo : EIATTR_REGCOUNT
	.align		4
.L_20:
        /*0048*/ 	.byte	0x04, 0x2f
        /*004a*/ 	.short	(.L_22 - .L_21)
	.align		4
.L_21:
        /*004c*/ 	.word	index@(_Z18random_walk_kernelPiP17curandStateXORWOWii)
        /*0050*/ 	.word	0x00000018


	//----- nvinfo : EIATTR_FRAME_SIZE
	.align		4
.L_22:
        /*0054*/ 	.byte	0x04, 0x11
        /*0056*/ 	.short	(.L_24 - .L_23)
	.align		4
.L_23:
        /*0058*/ 	.word	index@(_Z18random_walk_kernelPiP17curandStateXORWOWii)
        /*005c*/ 	.word	0x00000000


	//----- nvinfo : EIATTR_REGCOUNT
	.align		4
.L_24:
        /*0060*/ 	.byte	0x04, 0x2f
        /*0062*/ 	.short	(.L_26 - .L_25)
	.align		4
.L_25:
        /*0064*/ 	.word	index@(_Z27update_particle_grid_kernelPiS_ii)
        /*0068*/ 	.word	0x0000000c


	//----- nvinfo : EIATTR_FRAME_SIZE
	.align		4
.L_26:
        /*006c*/ 	.byte	0x04, 0x11
        /*006e*/ 	.short	(.L_28 - .L_27)
	.align		4
.L_27:
        /*0070*/ 	.word	index@(_Z27update_particle_grid_kernelPiS_ii)
        /*0074*/ 	.word	0x00000000


	//----- nvinfo : EIATTR_REGCOUNT
	.align		4
.L_28:
        /*0078*/ 	.byte	0x04, 0x2f
        /*007a*/ 	.short	(.L_30 - .L_29)
	.align		4
.L_29:
        /*007c*/ 	.word	index@(_Z28generate_contact_grid_kernelPiS_i)
        /*0080*/ 	.word	0x00000012


	//----- nvinfo : EIATTR_FRAME_SIZE
	.align		4
.L_30:
        /*0084*/ 	.byte	0x04, 0x11
        /*0086*/ 	.short	(.L_32 - .L_31)
	.align		4
.L_31:
        /*0088*/ 	.word	index@(_Z28generate_contact_grid_kernelPiS_i)
        /*008c*/ 	.word	0x00000000


	//----- nvinfo : EIATTR_REGCOUNT
	.align		4
.L_32:
        /*0090*/ 	.byte	0x04, 0x2f
        /*0092*/ 	.short	(.L_34 - .L_33)
	.align		4
.L_33:
        /*0094*/ 	.word	index@(_Z28calculate_frozen_grid_kernelPiS_S_i)
        /*0098*/ 	.word	0x0000000a


	//----- nvinfo : EIATTR_FRAME_SIZE
	.align		4
.L_34:
        /*009c*/ 	.byte	0x04, 0x11
        /*009e*/ 	.short	(.L_36 - .L_35)
	.align		4
.L_35:
        /*00a0*/ 	.word	index@(_Z28calculate_frozen_grid_kernelPiS_S_i)
        /*00a4*/ 	.word	0x00000000


	//----- nvinfo : EIATTR_REGCOUNT
	.align		4
.L_36:
        /*00a8*/ 	.byte	0x04, 0x2f
        /*00aa*/ 	.short	(.L_38 - .L_37)
	.align		4
.L_37:
        /*00ac*/ 	.word	index@(_Z30remove_frozen_particles_kernelPiS_S_iS_ii)
        /*00b0*/ 	.word	0x0000000c


	//----- nvinfo : EIATTR_FRAME_SIZE
	.align		4
.L_38:
        /*00b4*/ 	.byte	0x04, 0x11
        /*00b6*/ 	.short	(.L_40 - .L_39)
	.align		4
.L_39:
        /*00b8*/ 	.word	index@(_Z30remove_frozen_particles_kernelPiS_S_iS_ii)
        /*00bc*/ 	.word	0x00000000


	//----- nvinfo : EIATTR_MIN_STACK_SIZE
	.align		4
.L_40:
        /*00c0*/ 	.byte	0x04, 0x12
        /*00c2*/ 	.short	(.L_42 - .L_41)
	.align		4
.L_41:
        /*00c4*/ 	.word	index@(_Z30remove_frozen_particles_kernelPiS_S_iS_ii)
        /*00c8*/ 	.word	0x00000000


	//----- nvinfo : EIATTR_MIN_STACK_SIZE
	.align		4
.L_42:
        /*00cc*/ 	.byte	0x04, 0x12
        /*00ce*/ 	.short	(.L_44 - .L_43)
	.align		4
.L_43:
        /*00d0*/ 	.word	index@(_Z28calculate_frozen_grid_kernelPiS_S_i)
        /*00d4*/ 	.word	0x00000000


	//----- nvinfo : EIATTR_MIN_STACK_SIZE
	.align		4
.L_44:
        /*00d8*/ 	.byte	0x04, 0x12
        /*00da*/ 	.short	(.L_46 - .L_45)
	.align		4
.L_45:
        /*00dc*/ 	.word	index@(_Z28generate_contact_grid_kernelPiS_i)
        /*00e0*/ 	.word	0x00000000


	//----- nvinfo : EIATTR_MIN_STACK_SIZE
	.align		4
.L_46:
        /*00e4*/ 	.byte	0x04, 0x12
        /*00e6*/ 	.short	(.L_48 - .L_47)
	.align		4
.L_47:
        /*00e8*/ 	.word	index@(_Z27update_particle_grid_kernelPiS_ii)
        /*00ec*/ 	.word	0x00000000


	//----- nvinfo : EIATTR_MIN_STACK_SIZE
	.align		4
.L_48:
        /*00f0*/ 	.byte	0x04, 0x12
        /*00f2*/ 	.short	(.L_50 - .L_49)
	.align		4
.L_49:
        /*00f4*/ 	.word	index@(_Z18random_walk_kernelPiP17curandStateXORWOWii)
        /*00f8*/ 	.word	0x00000000


	//----- nvinfo : EIATTR_MIN_STACK_SIZE
	.align		4
.L_50:
        /*00fc*/ 	.byte	0x04, 0x12
        /*00fe*/ 	.short	(.L_52 - .L_51)
	.align		4
.L_51:
        /*0100*/ 	.word	index@(_Z17clear_grid_kernelPiii)
        /*0104*/ 	.word	0x00000000


	//----- nvinfo : EIATTR_MIN_STACK_SIZE
	.align		4
.L_52:
        /*0108*/ 	.byte	0x04, 0x12
        /*010a*/ 	.short	(.L_54 - .L_53)
	.align		4
.L_53:
        /*010c*/ 	.word	index@(_Z21init_particles_kernelPiP17curandStateXORWOWiiy)
        /*0110*/ 	.word	0x00000000


	//----- nvinfo : EIATTR_MIN_STACK_SIZE
	.align		4
.L_54:
        /*0114*/ 	.byte	0x04, 0x12
        /*0116*/ 	.short	(.L_56 - .L_55)
	.align		4
.L_55:
        /*0118*/ 	.word	index@(_Z23init_frozen_grid_kernelPii)
        /*011c*/ 	.word	0x00000000
.L_56:


//--------------------- .nv.compat                --------------------------
	.section	.nv.compat,"",@"SHT_CUDA_COMPAT_INFO"
	.align	4
        /*0000*/ 	.byte	0x02, 0x09, 0x00, 0x00, 0x02, 0x02, 0x01, 0x00, 0x02, 0x05, 0x05, 0x00, 0x03, 0x07, 0x01, 0x01
        /*0010*/ 	.byte	0x02, 0x03, 0x00, 0x00, 0x02, 0x06, 0x01, 0x00, 0x04, 0x0b, 0x08, 0x00, 0x09, 0x00, 0x00, 0x00
        /*0020*/ 	.byte	0x00, 0x00, 0x00, 0x00


//--------------------- .nv.info._Z30remove_frozen_particles_kernelPiS_S_iS_ii --------------------------
	.section	.nv.info._Z30remove_frozen_particles_kernelPiS_S_iS_ii,"",@"SHT_CUDA_INFO"
	.sectionflags	@""
	.align	4


	//----- nvinfo : EIATTR_CUDA_API_VERSION
	.align		4
        /*0000*/ 	.byte	0x04, 0x37
        /*0002*/ 	.short	(.L_58 - .L_57)
.L_57:
        /*0004*/ 	.word	0x00000082


	//----- nvinfo : EIATTR_KPARAM_INFO
	.align		4
.L_58:
        /*0008*/ 	.byte	0x04, 0x17
        /*000a*/ 	.short	(.L_60 - .L_59)
.L_59:
        /*000c*/ 	.word	0x00000000
        /*0010*/ 	.short	0x0006
        /*0012*/ 	.short	0x002c
        /*0014*/ 	.byte	0x00, 0xf0, 0x11, 0x00


	//----- nvinfo : EIATTR_KPARAM_INFO
	.align		4
.L_60:
        /*0018*/ 	.byte	0x04, 0x17
        /*001a*/ 	.short	(.L_62 - .L_61)
.L_61:
        /*001c*/ 	.word	0x00000000
        /*0020*/ 	.short	0x0005
        /*0022*/ 	.short	0x0028
        /*0024*/ 	.byte	0x00, 0xf0, 0x11, 0x00


	//----- nvinfo : EIATTR_KPARAM_INFO
	.align		4
.L_62:
        /*0028*/ 	.byte	0x04, 0x17
        /*002a*/ 	.short	(.L_64 - .L_63)
.L_63:
        /*002c*/ 	.word	0x00000000
        /*0030*/ 	.short	0x0004
        /*0032*/ 	.short	0x0020
        /*0034*/ 	.byte	0x00, 0xf5, 0x21, 0x00


	//----- nvinfo : EIATTR_KPARAM_INFO
	.align		4
.L_64:
        /*0038*/ 	.byte	0x04, 0x17
        /*003a*/ 	.short	(.L_66 - .L_65)
.L_65:
        /*003c*/ 	.word	0x00000000
        /*0040*/ 	.short	0x0003
        /*0042*/ 	.short	0x0018
        /*0044*/ 	.byte	0x00, 0xf0, 0x11, 0x00


	//----- nvinfo : EIATTR_KPARAM_INFO
	.align		4
.L_66:
        /*0048*/ 	.byte	0x04, 0x17
        /*004a*/ 	.short	(.L_68 - .L_67)
.L_67:
        /*004c*/ 	.word	0x00000000
        /*0050*/ 	.short	0x0002
        /*0052*/ 	.short	0x0010
        /*0054*/ 	.byte	0x00, 0xf5, 0x21, 0x00


	//----- nvinfo : EIATTR_KPARAM_INFO
	.align		4
.L_68:
        /*0058*/ 	.byte	0x04, 0x17
        /*005a*/ 	.short	(.L_70 - .L_69)
.L_69:
        /*005c*/ 	.word	0x00000000
        /*0060*/ 	.short	0x0001
        /*0062*/ 	.short	0x0008
        /*0064*/ 	.byte	0x00, 0xf5, 0x21, 0x00


	//----- nvinfo : EIATTR_KPARAM_INFO
	.align		4
.L_70:
        /*0068*/ 	.byte	0x04, 0x17
        /*006a*/ 	.short	(.L_72 - .L_71)
.L_71:
        /*006c*/ 	.word	0x00000000
        /*0070*/ 	.short	0x0000
        /*0072*/ 	.short	0x0000
        /*0074*/ 	.byte	0x00, 0xf5, 0x21, 0x00


	//----- nvinfo : EIATTR_SPARSE_MMA_MASK
	.align		4
.L_72:
        /*0078*/ 	.byte	0x03, 0x50
        /*007a*/ 	.short	0x0000


	//----- nvinfo : EIATTR_MAXREG_COUNT
	.align		4
        /*007c*/ 	.byte	0x03, 0x1b
        /*007e*/ 	.short	0x00ff


	//----- nvinfo : EIATTR_MERCURY_ISA_VERSION
	.align		4
        /*0080*/ 	.byte	0x03, 0x5f
        /*0082*/ 	.short	0x0101


	//----- nvinfo : EIATTR_INT_WARP_WIDE_INSTR_OFFSETS
	.align		4
        /*0084*/ 	.byte	0x04, 0x31
        /*0086*/ 	.short	(.L_74 - .L_73)


	//   ....[0]....
.L_73:
        /*0088*/ 	.word	0x00000160


	//   ....[1]....
        /*008c*/ 	.word	0x00000200


	//----- nvinfo : EIATTR_VRC_CTA_INIT_COUNT
	.align		4
.L_74:
        /*0090*/ 	.byte	0x02, 0x4a
	.zero		1
	.zero		1


	//----- nvinfo : EIATTR_EXIT_INSTR_OFFSETS
	.align		4
        /*0094*/ 	.byte	0x04, 0x1c
        /*0096*/ 	.short	(.L_76 - .L_75)


	//   ....[0]....
.L_75:
        /*0098*/ 	.word	0x00000070


	//   ....[1]....
        /*009c*/ 	.word	0x00000140


	//   ....[2]....
        /*00a0*/ 	.word	0x00000230


	//   ....[3]....
        /*00a4*/ 	.word	0x00000290


	//----- nvinfo : EIATTR_CBANK_PARAM_SIZE
	.align		4
.L_76:
        /*00a8*/ 	.byte	0x03, 0x19
        /*00aa*/ 	.short	0x0030


	//----- nvinfo : EIATTR_PARAM_CBANK
	.align		4
        /*00ac*/ 	.byte	0x04, 0x0a
        /*00ae*/ 	.short	(.L_78 - .L_77)
	.align		4
.L_77:
        /*00b0*/ 	.word	index@(.nv.constant0._Z30remove_frozen_particles_kernelPiS_S_iS_ii)
        /*00b4*/ 	.short	0x0380
        /*00b6*/ 	.short	0x0030


	//----- nvinfo : EIATTR_SW_WAR
	.align		4
.L_78:
        /*00b8*/ 	.byte	0x04, 0x36
        /*00ba*/ 	.short	(.L_80 - .L_79)
.L_79:
        /*00bc*/ 	.word	0x00000008
.L_80:


//--------------------- .nv.info._Z28calculate_frozen_grid_kernelPiS_S_i --------------------------
	.section	.nv.info._Z28calculate_frozen_grid_kernelPiS_S_i,"",@"SHT_CUDA_INFO"
	.sectionflags	@""
	.align	4


	//----- nvinfo : EIATTR_CUDA_API_VERSION
	.align		4
        /*0000*/ 	.byte	0x04, 0x37
        /*0002*/ 	.short	(.L_82 - .L_81)
.L_81:
        /*0004*/ 	.word	0x00000082


	//----- nvinfo : EIATTR_KPARAM_INFO
	.align		4
.L_82:
        /*0008*/ 	.byte	0x04, 0x17
        /*000a*/ 	.short	(.L_84 - .L_83)
.L_83:
        /*000c*/ 	.word	0x00000000
        /*0010*/ 	.short	0x0003
        /*0012*/ 	.short	0x0018
        /*0014*/ 	.byte	0x00, 0xf0, 0x11, 0x00


	//----- nvinfo : EIATTR_KPARAM_INFO
	.align		4
.L_84:
        /*0018*/ 	.byte	0x04, 0x17
        /*001a*/ 	.short	(.L_86 - .L_85)
.L_85:
        /*001c*/ 	.word	0x00000000
        /*0020*/ 	.short	0x0002
        /*0022*/ 	.short	0x0010
        /*0024*/ 	.byte	0x00, 0xf5, 0x21, 0x00


	//----- nvinfo : EIATTR_KPARAM_INFO
	.align		4
.L_86:
        /*0028*/ 	.byte	0x04, 0x17
        /*002a*/ 	.short	(.L_88 - .L_87)
.L_87:
        /*002c*/ 	.word	0x00000000
        /*0030*/ 	.short	0x0001
        /*0032*/ 	.short	0x0008
        /*0034*/ 	.byte	0x00, 0xf5, 0x21, 0x00


	//----- nvinfo : EIATTR_KPARAM_INFO
	.align		4
.L_88:
        /*0038*/ 	.byte	0x04, 0x17
        /*003a*/ 	.short	(.L_90 - .L_89)
.L_89:
        /*003c*/ 	.word	0x00000000
        /*0040*/ 	.short	0x0000
        /*0042*/ 	.short	0x0000
        /*0044*/ 	.byte	0x00, 0xf5, 0x21, 0x00


	//----- nvinfo : EIATTR_SPARSE_MMA_MASK
	.align		4
.L_90:
        /*0048*/ 	.byte	0x03, 0x50
        /*004a*/ 	.short	0x0000


	//----- nvinfo : EIATTR_MAXREG_COUNT
	.align		4
        /*004c*/ 	.byte	0x03, 0x1b
        /*004e*/ 	.short	0x00ff


	//----- nvinfo : EIATTR_MERCURY_ISA_VERSION
	.align		4
        /*0050*/ 	.byte	0x03, 0x5f
        /*0052*/ 	.short	0x0101


	//----- nvinfo : EIATTR_VRC_CTA_INIT_COUNT
	.align		4
        /*0054*/ 	.byte	0x02, 0x4a
	.zero		1
	.zero		1


	//----- nvinfo : EIATTR_EXIT_INSTR_OFFSETS
	.align		4
        /*0058*/ 	.byte	0x04, 0x1c
        /*005a*/ 	.short	(.L_92 - .L_91)


	//   ....[0]....
.L_91:
        /*005c*/ 	.word	0x000000c0


	//   ....[1]....
        /*0060*/ 	.word	0x00000130


	//   ....[2]....
        /*0064*/ 	.word	0x00000180


	//   ....[3]....
        /*0068*/ 	.word	0x000001d0


	//----- nvinfo : EIATTR_CBANK_PARAM_SIZE
	.align		4
.L_92:
        /*006c*/ 	.byte	0x03, 0x19
        /*006e*/ 	.short	0x001c


	//----- nvinfo : EIATTR_PARAM_CBANK
	.align		4
        /*0070*/ 	.byte	0x04, 0x0a
        /*0072*/ 	.short	(.L_94 - .L_93)
	.align		4
.L_93:
        /*0074*/ 	.word	index@(.nv.constant0._Z28calculate_frozen_grid_kernelPiS_S_i)
        /*0078*/ 	.short	0x0380
        /*007a*/ 	.short	0x001c


	//----- nvinfo : EIATTR_SW_WAR
	.align		4
.L_94:
        /*007c*/ 	.byte	0x04, 0x36
        /*007e*/ 	.short	(.L_96 - .L_95)
.L_95:
        /*0080*/ 	.word	0x00000008
.L_96:


//--------------------- .nv.info._Z28generate_contact_grid_kernelPiS_i --------------------------
	.section	.nv.info._Z28generate_contact_grid_kernelPiS_i,"",@"SHT_CUDA_INFO"
	.sectionflags	@""
	.align	4


	//----- nvinfo : EIATTR_CUDA_API_VERSION
	.align		4
        /*0000*/ 	.byte	0x04, 0x37
        /*0002*/ 	.short	(.L_98 - .L_97)
.L_97:
        /*0004*/ 	.word	0x00000082


	//----- nvinfo : EIATTR_KPARAM_INFO
	.align		4
.L_98:
        /*0008*/ 	.byte	0x04, 0x17
        /*000a*/ 	.short	(.L_100 - .L_99)
.L_99:
        /*000c*/ 	.word	0x00000000
        /*0010*/ 	.short	0x0002
        /*0012*/ 	.short	0x0010
        /*0014*/ 	.byte	0x00, 0xf0, 0x11, 0x00


	//----- nvinfo : EIATTR_KPARAM_INFO
	.align		4
.L_100:
        /*0018*/ 	.byte	0x04, 0x17
        /*001a*/ 	.short	(.L_102 - .L_101)
.L_101:
        /*001c*/ 	.word	0x00000000
        /*0020*/ 	.short	0x0001
        /*0022*/ 	.short	0x0008
        /*0024*/ 	.byte	0x00, 0xf5, 0x21, 0x00


	//----- nvinfo : EIATTR_KPARAM_INFO
	.align		4
.L_102:
        /*0028*/ 	.byte	0x04, 0x17
        /*002a*/ 	.short	(.L_104 - .L_103)
.L_103:
        /*002c*/ 	.word	0x00000000
        /*0030*/ 	.short	0x0000
        /*0032*/ 	.short	0x0000
        /*0034*/ 	.byte	0x00, 0xf5, 0x21, 0x00


	//----- nvinfo : EIATTR_SPARSE_MMA_MASK
	.align		4
.L_104:
        /*0038*/ 	.byte	0x03, 0x50
        /*003a*/ 	.short	0x0000


	//----- nvinfo : EIATTR_MAXREG_COUNT
	.align		4
        /*003c*/ 	.byte	0x03, 0x1b
        /*003e*/ 	.short	0x00ff


	//----- nvinfo : EIATTR_MERCURY_ISA_VERSION
	.align		4
        /*0040*/ 	.byte	0x03, 0x5f
        /*0042*/ 	.short	0x0101


	//----- nvinfo : EIATTR_VRC_CTA_INIT_COUNT
	.align		4
        /*0044*/ 	.byte	0x02, 0x4a
	.zero		1
	.zero		1


	//----- nvinfo : EIATTR_EXIT_INSTR_OFFSETS
	.align		4
        /*0048*/ 	.byte	0x04, 0x1c
        /*004a*/ 	.short	(.L_106 - .L_105)


	//   ....[0]....
.L_105:
        /*004c*/ 	.word	0x000000c0


	//   ....[1]....
        /*0050*/ 	.word	0x00000130


	//   ....[2]....
        /*0054*/ 	.word	0x00000670


	//   ....[3]....
        /*0058*/ 	.word	0x000006d0


	//----- nvinfo : EIATTR_CRS_STACK_SIZE
	.align		4
.L_106:
        /*005c*/ 	.byte	0x04, 0x1e
        /*005e*/ 	.short	(.L_108 - .L_107)
.L_107:
        /*0060*/ 	.word	0x00000000


	//----- nvinfo : EIATTR_CBANK_PARAM_SIZE
	.align		4
.L_108:
        /*0064*/ 	.byte	0x03, 0x19
        /*0066*/ 	.short	0x0014


	//----- nvinfo : EIATTR_PARAM_CBANK
	.align		4
        /*0068*/ 	.byte	0x04, 0x0a
        /*006a*/ 	.short	(.L_110 - .L_109)
	.align		4
.L_109:
        /*006c*/ 	.word	index@(.nv.constant0._Z28generate_contact_grid_kernelPiS_i)
        /*0070*/ 	.short	0x0380
        /*0072*/ 	.short	0x0014


	//----- nvinfo : EIATTR_SW_WAR
	.align		4
.L_110:
        /*0074*/ 	.byte	0x04, 0x36
        /*0076*/ 	.short	(.L_112 - .L_111)
.L_111:
        /*0078*/ 	.word	0x00000008
.L_112:


//--------------------- .nv.info._Z27update_particle_grid_kernelPiS_ii --------------------------
	.section	.nv.info._Z27update_particle_grid_kernelPiS_ii,"",@"SHT_CUDA_INFO"
	.sectionflags	@""
	.align	4


	//----- nvinfo : EIATTR_CUDA_API_VERSION
	.align		4
        /*0000*/ 	.byte	0x04, 0x37
        /*0002*/ 	.short	(.L_114 - .L_113)
.L_113:
        /*0004*/ 	.word	0x00000082


	//----- nvinfo : EIATTR_KPARAM_INFO
	.align		4
.L_114:
        /*0008*/ 	.byte	0x04, 0x17
        /*000a*/ 	.short	(.L_116 - .L_115)
.L_115:
        /*000c*/ 	.word	0x00000000
        /*0010*/ 	.short	0x0003
        /*0012*/ 	.short	0x0014
        /*0014*/ 	.byte	0x00, 0xf0, 0x11, 0x00


	//----- nvinfo : EIATTR_KPARAM_INFO
	.align		4
.L_116:
        /*0018*/ 	.byte	0x04, 0x17
        /*001a*/ 	.short	(.L_118 - .L_117)
.L_117:
        /*001c*/ 	.word	0x00000000
        /*0020*/ 	.short	0x0002
        /*0022*/ 	.short	0x0010
        /*0024*/ 	.byte	0x00, 0xf0, 0x11, 0x00


	//----- nvinfo : EIATTR_KPARAM_INFO
	.align		4
.L_118:
        /*0028*/ 	.byte	0x04, 0x17
        /*002a*/ 	.short	(.L_120 - .L_119)
.L_119:
        /*002c*/ 	.word	0x00000000
        /*0030*/ 	.short	0x0001
        /*0032*/ 	.short	0x0008
        /*0034*/ 	.byte	0x00, 0xf5, 0x21, 0x00


	//----- nvinfo : EIATTR_KPARAM_INFO
	.align		4
.L_120:
        /*0038*/ 	.byte	0x04, 0x17
        /*003a*/ 	.short	(.L_122 - .L_121)
.L_121:
        /*003c*/ 	.word	0x00000000
        /*0040*/ 	.short	0x0000
        /*0042*/ 	.short	0x0000
        /*0044*/ 	.byte	0x00, 0xf5, 0x21, 0x00


	//----- nvinfo : EIATTR_SPARSE_MMA_MASK
	.align		4
.L_122:
        /*0048*/ 	.byte	0x03, 0x50
        /*004a*/ 	.short	0x0000


	//----- nvinfo : EIATTR_MAXREG_COUNT
	.align		4
        /*004c*/ 	.byte	0x03, 0x1b
        /*004e*/ 	.short	0x00ff


	//----- nvinfo : EIATTR_MERCURY_ISA_VERSION
	.align		4
        /*0050*/ 	.byte	0x03, 0x5f
        /*0052*/ 	.short	0x0101


	//----- nvinfo : EIATTR_VRC_CTA_INIT_COUNT
	.align		4
        /*0054*/ 	.byte	0x02, 0x4a
	.zero		1
	.zero		1


	//----- nvinfo : EIATTR_EXIT_INSTR_OFFSETS
	.align		4
        /*0058*/ 	.byte	0x04, 0x1c
        /*005a*/ 	.short	(.L_124 - .L_123)


	//   ....[0]....
.L_123:
        /*005c*/ 	.word	0x00000070


	//   ....[1]....
        /*0060*/ 	.word	0x00000140


	//----- nvinfo : EIATTR_CBANK_PARAM_SIZE
	.align		4
.L_124:
        /*0064*/ 	.byte	0x03, 0x19
        /*0066*/ 	.short	0x0018


	//----- nvinfo : EIATTR_PARAM_CBANK
	.align		4
        /*0068*/ 	.byte	0x04, 0x0a
        /*006a*/ 	.short	(.L_126 - .L_125)
	.align		4
.L_125:
        /*006c*/ 	.word	index@(.nv.constant0._Z27update_particle_grid_kernelPiS_ii)
        /*0070*/ 	.short	0x0380
        /*0072*/ 	.short	0x0018


	//----- nvinfo : EIATTR_SW_WAR
	.align		4
.L_126:
        /*0074*/ 	.byte	0x04, 0x36
        /*0076*/ 	.short	(.L_128 - .L_127)
.L_127:
        /*0078*/ 	.word	0x00000008
.L_128:


//--------------------- .nv.info._Z18random_walk_kernelPiP17curandStateXORWOWii --------------------------
	.section	.nv.info._Z18random_walk_kernelPiP17curandStateXORWOWii,"",@"SHT_CUDA_INFO"
	.sectionflags	@""
	.align	4


	//----- nvinfo : EIATTR_CUDA_API_VERSION
	.align		4
        /*0000*/ 	.byte	0x04, 0x37
        /*0002*/ 	.short	(.L_130 - .L_129)
.L_129:
        /*0004*/ 	.word	0x00000082


	//----- nvinfo : EIATTR_KPARAM_INFO
	.align		4
.L_130:
        /*0008*/ 	.byte	0x04, 0x17
        /*000a*/ 	.short	(.L_132 - .L_131)
.L_131:
        /*000c*/ 	.word	0x00000000
        /*0010*/ 	.short	0x0003
        /*0012*/ 	.short	0x0014
        /*0014*/ 	.byte	0x00, 0xf0, 0x11, 0x00


	//----- nvinfo : EIATTR_KPARAM_INFO
	.align		4
.L_132:
        /*0018*/ 	.byte	0x04, 0x17
        /*001a*/ 	.short	(.L_134 - .L_133)
.L_133:
        /*001c*/ 	.word	0x00000000
        /*0020*/ 	.short	0x0002
        /*0022*/ 	.short	0x0010
        /*0024*/ 	.byte	0x00, 0xf0, 0x11, 0x00


	//----- nvinfo : EIATTR_KPARAM_INFO
	.align		4
.L_134:
        /*0028*/ 	.byte	0x04, 0x17
        /*002a*/ 	.short	(.L_136 - .L_135)
.L_135:
        /*002c*/ 	.word	0x00000000
        /*0030*/ 	.short	0x0001
        /*0032*/ 	.short	0x0008
        /*0034*/ 	.byte	0x00, 0xf5, 0x21, 0x00


	//----- nvinfo : EIATTR_KPARAM_INFO
	.align		4
.L_136:
        /*0038*/ 	.byte	0x04, 0x17
        /*003a*/ 	.short	(.L_138 - .L_137)
.L_137:
        /*003c*/ 	.word	0x00000000
        /*0040*/ 	.short	0x0000
        /*0042*/ 	.short	0x0000
        /*0044*/ 	.byte	0x00, 0xf5, 0x21, 0x00


	//----- nvinfo : EIATTR_SPARSE_MMA_MASK
	.align		4
.L_138:
        /*0048*/ 	.byte	0x03, 0x50
        /*004a*/ 	.short	0x0000


	//----- nvinfo : EIATTR_MAXREG_COUNT
	.align		4
        /*004c*/ 	.byte	0x03, 0x1b
        /*004e*/ 	.short	0x00ff


	//----- nvinfo : EIATTR_MERCURY_ISA_VERSION
	.align		4
        /*0050*/ 	.byte	0x03, 0x5f
        /*0052*/ 	.short	0x0101


	//----- nvinfo : EIATTR_VRC_CTA_INIT_COUNT
	.align		4
        /*0054*/ 	.byte	0x02, 0x4a
	.zero		1
	.zero		1


	//----- nvinfo : EIATTR_EXIT_INSTR_OFFSETS
	.align		4
        /*0058*/ 	.byte	0x04, 0x1c
        /*005a*/ 	.short	(.L_140 - .L_139)


	//   ....[0]....
.L_139:
        /*005c*/ 	.word	0x00000070


	//   ....[1]....
        /*0060*/ 	.word	0x00000400


	//----- nvinfo : EIATTR_CBANK_PARAM_SIZE
	.align		4
.L_140:
        /*0064*/ 	.byte	0x03, 0x19
        /*0066*/ 	.short	0x0018


	//----- nvinfo : EIATTR_PARAM_CBANK
	.align		4
        /*0068*/ 	.byte	0x04, 0x0a
        /*006a*/ 	.short	(.L_142 - .L_141)
	.align		4
.L_141:
        /*006c*/ 	.word	index@(.nv.constant0._Z18random_walk_kernelPiP17curandStateXORWOWii)
        /*0070*/ 	.short	0x0380
        /*0072*/ 	.short	0x0018


	//----- nvinfo : EIATTR_SW_WAR
	.align		4
.L_142:
        /*0074*/ 	.byte	0x04, 0x36
        /*0076*/ 	.short	(.L_144 - .L_143)
.L_143:
        /*0078*/ 	.word	0x00000008
.L_144:


//--------------------- .nv.info._Z17clear_grid_kernelPiii --------------------------
	.section	.nv.info._Z17clear_grid_kernelPiii,"",@"SHT_CUDA_INFO"
	.sectionflags	@""
	.align	4


	//----- nvinfo : EIATTR_CUDA_API_VERSION
	.align		4
        /*0000*/ 	.byte	0x04, 0x37
        /*0002*/ 	.short	(.L_146 - .L_145)
.L_145:
        /*0004*/ 	.word	0x00000082


	//----- nvinfo : EIATTR_KPARAM_INFO
	.align		4
.L_146:
        /*0008*/ 	.byte	0x04, 0x17
        /*000a*/ 	.short	(.L_148 - .L_147)
.L_147:
        /*000c*/ 	.word	0x00000000
        /*0010*/ 	.short	0x0002
        /*0012*/ 	.short	0x000c
        /*0014*/ 	.byte	0x00, 0xf0, 0x11, 0x00


	//----- nvinfo : EIATTR_KPARAM_INFO
	.align		4
.L_148:
        /*0018*/ 	.byte	0x04, 0x17
        /*001a*/ 	.short	(.L_150 - .L_149)
.L_149:
        /*001c*/ 	.word	0x00000000
        /*0020*/ 	.short	0x0001
        /*0022*/ 	.short	0x0008
        /*0024*/ 	.byte	0x00, 0xf0, 0x11, 0x00


	//----- nvinfo : EIATTR_KPARAM_INFO
	.align		4
.L_150:
        /*0028*/ 	.byte	0x04, 0x17
        /*002a*/ 	.short	(.L_152 - .L_151)
.L_151:
        /*002c*/ 	.word	0x00000000
        /*0030*/ 	.short	0x0000
        /*0032*/ 	.short	0x0000
        /*0034*/ 	.byte	0x00, 0xf5, 0x21, 0x00


	//----- nvinfo : EIATTR_SPARSE_MMA_MASK
	.align		4
.L_152:
        /*0038*/ 	.byte	0x03, 0x50
        /*003a*/ 	.short	0x0000


	//----- nvinfo : EIATTR_MAXREG_COUNT
	.align		4
        /*003c*/ 	.byte	0x03, 0x1b
        /*003e*/ 	.short	0x00ff


	//----- nvinfo : EIATTR_MERCURY_ISA_VERSION
	.align		4
        /*0040*/ 	.byte	0x03, 0x5f
        /*0042*/ 	.short	0x0101


	//----- nvinfo : EIATTR_VRC_CTA_INIT_COUNT
	.align		4
        /*0044*/ 	.byte	0x02, 0x4a
	.zero		1
	.zero		1


	//----- nvinfo : EIATTR_EXIT_INSTR_OFFSETS
	.align		4
        /*0048*/ 	.byte	0x04, 0x1c
        /*004a*/ 	.short	(.L_154 - .L_153)


	//   ....[0]....
.L_153:
        /*004c*/ 	.word	0x00000070


	//   ....[1]....
        /*0050*/ 	.word	0x000000d0


	//----- nvinfo : EIATTR_CBANK_PARAM_SIZE
	.align		4
.L_154:
        /*0054*/ 	.byte	0x03, 0x19
        /*0056*/ 	.short	0x0010


	//----- nvinfo : EIATTR_PARAM_CBANK
	.align		4
        /*0058*/ 	.byte	0x04, 0x0a
        /*005a*/ 	.short	(.L_156 - .L_155)
	.align		4
.L_155:
        /*005c*/ 	.word	index@(.nv.constant0._Z17clear_grid_kernelPiii)
        /*0060*/ 	.short	0x0380
        /*0062*/ 	.short	0x0010


	//----- nvinfo : EIATTR_SW_WAR
	.align		4
.L_156:
        /*0064*/ 	.byte	0x04, 0x36
        /*0066*/ 	.short	(.L_158 - .L_157)
.L_157:
        /*0068*/ 	.word	0x00000008
.L_158:


//--------------------- .nv.info._Z21init_particles_kernelPiP17curandStateXORWOWiiy --------------------------
	.section	.nv.info._Z21init_particles_kernelPiP17curandStateXORWOWiiy,"",@"SHT_CUDA_INFO"
	.sectionflags	@""
	.align	4


	//----- nvinfo : EIATTR_CUDA_API_VERSION
	.align		4
        /*0000*/ 	.byte	0x04, 0x37
        /*0002*/ 	.short	(.L_160 - .L_159)
.L_159:
        /*0004*/ 	.word	0x00000082


	//----- nvinfo : EIATTR_KPARAM_INFO
	.align		4
.L_160:
        /*0008*/ 	.byte	0x04, 0x17
        /*000a*/ 	.short	(.L_162 - .L_161)
.L_161:
        /*000c*/ 	.word	0x00000000
        /*0010*/ 	.short	0x0004
        /*0012*/ 	.short	0x0018
        /*0014*/ 	.byte	0x00, 0xf0, 0x21, 0x00


	//----- nvinfo : EIATTR_KPARAM_INFO
	.align		4
.L_162:
        /*0018*/ 	.byte	0x04, 0x17
        /*001a*/ 	.short	(.L_164 - .L_163)
.L_163:
        /*001c*/ 	.word	0x00000000
        /*0020*/ 	.short	0x0003
        /*0022*/ 	.short	0x0014
        /*0024*/ 	.byte	0x00, 0xf0, 0x11, 0x00


	//----- nvinfo : EIATTR_KPARAM_INFO
	.align		4
.L_164:
        /*0028*/ 	.byte	0x04, 0x17
        /*002a*/ 	.short	(.L_166 - .L_165)
.L_165:
        /*002c*/ 	.word	0x00000000
        /*0030*/ 	.short	0x0002
        /*0032*/ 	.short	0x0010
        /*0034*/ 	.byte	0x00, 0xf0, 0x11, 0x00


	//----- nvinfo : EIATTR_KPARAM_INFO
	.align		4
.L_166:
        /*0038*/ 	.byte	0x04, 0x17
        /*003a*/ 	.short	(.L_168 - .L_167)
.L_167:
        /*003c*/ 	.word	0x00000000
        /*0040*/ 	.short	0x0001
        /*0042*/ 	.short	0x0008
        /*0044*/ 	.byte	0x00, 0xf5, 0x21, 0x00


	//----- nvinfo : EIATTR_KPARAM_INFO
	.align		4
.L_168:
        /*0048*/ 	.byte	0x04, 0x17
        /*004a*/ 	.short	(.L_170 - .L_169)
.L_169:
        /*004c*/ 	.word	0x00000000
        /*0050*/ 	.short	0x0000
        /*0052*/ 	.short	0x0000
        /*0054*/ 	.byte	0x00, 0xf5, 0x21, 0x00


	//----- nvinfo : EIATTR_SPARSE_MMA_MASK
	.align		4
.L_170:
        /*0058*/ 	.byte	0x03, 0x50
        /*005a*/ 	.short	0x0000


	//----- nvinfo : EIATTR_MAXREG_COUNT
	.align		4
        /*005c*/ 	.byte	0x03, 0x1b
        /*005e*/ 	.short	0x00ff


	//----- nvinfo : EIATTR_MERCURY_ISA_VERSION
	.align		4
        /*0060*/ 	.byte	0x03, 0x5f
        /*0062*/ 	.short	0x0101


	//----- nvinfo : EIATTR_VRC_CTA_INIT_COUNT
	.align		4
        /*0064*/ 	.byte	0x02, 0x4a
	.zero		1
	.zero		1


	//----- nvinfo : EIATTR_EXIT_INSTR_OFFSETS
	.align		4
        /*0068*/ 	.byte	0x04, 0x1c
        /*006a*/ 	.short	(.L_172 - .L_171)


	//   ....[0]....
.L_171:
        /*006c*/ 	.word	0x00000070


	//   ....[1]....
        /*0070*/ 	.word	0x00001270


	//   ....[2]....
        /*0074*/ 	.word	0x00001290


	//----- nvinfo : EIATTR_CRS_STACK_SIZE
	.align		4
.L_172:
        /*0078*/ 	.byte	0x04, 0x1e
        /*007a*/ 	.short	(.L_174 - .L_173)
.L_173:
        /*007c*/ 	.word	0x00000000


	//----- nvinfo : EIATTR_CBANK_PARAM_SIZE
	.align		4
.L_174:
        /*0080*/ 	.byte	0x03, 0x19
        /*0082*/ 	.short	0x0020


	//----- nvinfo : EIATTR_PARAM_CBANK
	.align		4
        /*0084*/ 	.byte	0x04, 0x0a
        /*0086*/ 	.short	(.L_176 - .L_175)
	.align		4
.L_175:
        /*0088*/ 	.word	index@(.nv.constant0._Z21init_particles_kernelPiP17curandStateXORWOWiiy)
        /*008c*/ 	.short	0x0380
        /*008e*/ 	.short	0x0020


	//----- nvinfo : EIATTR_SW_WAR
	.align		4
.L_176:
        /*0090*/ 	.byte	0x04, 0x36
        /*0092*/ 	.short	(.L_178 - .L_177)
.L_177:
        /*0094*/ 	.word	0x00000008
.L_178:


//--------------------- .nv.info._Z23init_frozen_grid_kernelPii --------------------------
	.section	.nv.info._Z23init_frozen_grid_kernelPii,"",@"SHT_CUDA_INFO"
	.sectionflags	@""
	.align	4


	//----- nvinfo : EIATTR_CUDA_API_VERSION
	.align		4
        /*0000*/ 	.byte	0x04, 0x37
        /*0002*/ 	.short	(.L_180 - .L_179)
.L_179:
        /*0004*/ 	.word	0x00000082


	//----- nvinfo : EIATTR_KPARAM_INFO
	.align		4
.L_180:
        /*0008*/ 	.byte	0x04, 0x17
        /*000a*/ 	.short	(.L_182 - .L_181)
.L_181:
        /*000c*/ 	.word	0x00000000
        /*0010*/ 	.short	0x0001
        /*0012*/ 	.short	0x0008
        /*0014*/ 	.byte	0x00, 0xf0, 0x11, 0x00


	//----- nvinfo : EIATTR_KPARAM_INFO
	.align		4
.L_182:
        /*0018*/ 	.byte	0x04, 0x17
        /*001a*/ 	.short	(.L_184 - .L_183)
.L_183:
        /*001c*/ 	.word	0x00000000
        /*0020*/ 	.short	0x0000
        /*0022*/ 	.short	0x0000
        /*0024*/ 	.byte	0x00, 0xf5, 0x21, 0x00


	//----- nvinfo : EIATTR_SPARSE_MMA_MASK
	.align		4
.L_184:
        /*0028*/ 	.byte	0x03, 0x50
        /*002a*/ 	.short	0x0000


	//----- nvinfo : EIATTR_MAXREG_COUNT
	.align		4
        /*002c*/ 	.byte	0x03, 0x1b
        /*002e*/ 	.short	0x00ff


	//----- nvinfo : EIATTR_MERCURY_ISA_VERSION
	.align		4
        /*0030*/ 	.byte	0x03, 0x5f
        /*0032*/ 	.short	0x0101


	//----- nvinfo : EIATTR_VRC_CTA_INIT_COUNT
	.align		4
        /*0034*/ 	.byte	0x02, 0x4a
	.zero		1
	.zero		1


	//----- nvinfo : EIATTR_EXIT_INSTR_OFFSETS
	.align		4
        /*0038*/ 	.byte	0x04, 0x1c
        /*003a*/ 	.short	(.L_186 - .L_185)


	//   ....[0]....
.L_185:
        /*003c*/ 	.word	0x000000c0


	//   ....[1]....
        /*0040*/ 	.word	0x00000120


	//----- nvinfo : EIATTR_CBANK_PARAM_SIZE
	.align		4
.L_186:
        /*0044*/ 	.byte	0x03, 0x19
        /*0046*/ 	.short	0x000c


	//----- nvinfo : EIATTR_PARAM_CBANK
	.align		4
        /*0048*/ 	.byte	0x04, 0x0a
        /*004a*/ 	.short	(.L_188 - .L_187)
	.align		4
.L_187:
        /*004c*/ 	.word	index@(.nv.constant0._Z23init_frozen_grid_kernelPii)
        /*0050*/ 	.short	0x0380
        /*0052*/ 	.short	0x000c


	//----- nvinfo : EIATTR_SW_WAR
	.align		4
.L_188:
        /*0054*/ 	.byte	0x04, 0x36
        /*0056*/ 	.short	(.L_190 - .L_189)
.L_189:
        /*0058*/ 	.word	0x00000008
.L_190:


//--------------------- .nv.callgraph             --------------------------
	.section	.nv.callgraph,"",@"SHT_CUDA_CALLGRAPH"
	.align	4
	.sectionentsize	8
	.align		4
        /*0000*/ 	.word	0x00000000
	.align		4
        /*0004*/ 	.word	0xffffffff
	.align		4
        /*0008*/ 	.word	0x00000000
	.align		4
        /*000c*/ 	.word	0xfffffffe
	.align		4
        /*0010*/ 	.word	0x00000000
	.align		4
        /*0014*/ 	.word	0xfffffffd
	.align		4
        /*0018*/ 	.word	0x00000000
	.align		4
        /*001c*/ 	.word	0xfffffffc


//--------------------- .nv.constant4             --------------------------
	.section	.nv.constant4,"a",@progbits
	.align	8
	.align		8
.nv.constant4:
        /*0000*/ 	.dword	precalc_xorwow_matrix
	.align		8
        /*0008*/ 	.dword	precalc_xorwow_offset_matrix
	.align		8
        /*0010*/ 	.dword	mrg32k3aM1
	.align		8
        /*0018*/ 	.dword	mrg32k3aM2
	.align		8
        /*0020*/ 	.dword	mrg32k3aM1SubSeq
	.align		8
        /*0028*/ 	.dword	mrg32k3aM2SubSeq
	.align		8
        /*0030*/ 	.dword	mrg32k3aM1Seq
	.align		8
        /*0038*/ 	.dword	mrg32k3aM2Seq


//--------------------- .nv.constant3             --------------------------
	.section	.nv.constant3,"a",@progbits
	.align	8
.nv.constant3:
	.type		__cr_lgamma_table,@object
	.size		__cr_lgamma_table,(.L_8 - __cr_lgamma_table)
__cr_lgamma_table:
        /*0000*/ 	.byte	0x00, 0x00, 0x00, 0x00, 0x00, 0x00, 0x00, 0x00, 0x00, 0x00, 0x00, 0x00, 0x00, 0x00, 0x00, 0x00
        /*0010*/ 	.byte	0xef, 0x39, 0xfa, 0xfe, 0x42, 0x2e, 0xe6, 0x3f, 0x02, 0x20, 0x2a, 0xfa, 0x0b, 0xab, 0xfc, 0x3f
        /*0020*/ 	.byte	0xf9, 0x2c, 0x92, 0x7c, 0xa7, 0x6c, 0x09, 0x40, 0xc9, 0x79, 0x44, 0x3c, 0x64, 0x26, 0x13, 0x40
        /*0030*/ 	.byte	0xca, 0x01, 0xcf, 0x3a, 0x27, 0x51, 0x1a, 0x40, 0x30, 0xcc, 0x2d, 0xf3, 0xe1, 0x0c, 0x21, 0x40
        /*0040*/ 	.byte	0x0d, 0xb7, 0xfc, 0x82, 0x8e, 0x35, 0x25, 0x40
.L_8:


//--------------------- .text._Z30remove_frozen_particles_kernelPiS_S_iS_ii --------------------------
	.section	.text._Z30remove_frozen_particles_kernelPiS_S_iS_ii,"ax",@progbits
	.align	128
        .global         _Z30remove_frozen_particles_kernelPiS_S_iS_ii
        .type           _Z30remove_frozen_particles_kernelPiS_S_iS_ii,@function
        .size           _Z30remove_frozen_particles_kernelPiS_S_iS_ii,(.L_x_32 - _Z30remove_frozen_particles_kernelPiS_S_iS_ii)
        .other          _Z30remove_frozen_particles_kernelPiS_S_iS_ii,@"STO_CUDA_ENTRY STV_DEFAULT"
_Z30remove_frozen_particles_kernelPiS_S_iS_ii:
.text._Z30remove_frozen_particles_kernelPiS_S_iS_ii:
[----:B------:R-:W-:Y:S01]  /*0000*/  LDC R1, c[0x0][0x37c] ;  /* 0x0000df00ff017b82 */ /* 0x000fe20000000800 */
[----:B------:R-:W0:Y:S07]  /*0010*/  S2R R3, SR_TID.X ;  /* 0x0000000000037919 */ /* 0x000e2e0000002100 */
[----:B------:R-:W0:Y:S01]  /*0020*/  S2UR UR4, SR_CTAID.X ;  /* 0x00000000000479c3 */ /* 0x000e220000002500 */
[----:B------:R-:W1:Y:S07]  /*0030*/  LDCU UR5, c[0x0][0x398] ;  /* 0x00007300ff0577ac */ /* 0x000e6e0008000800 */
[----:B------:R-:W0:Y:S02]  /*0040*/  LDC R0, c[0x0][0x360] ;  /* 0x0000d800ff007b82 */ /* 0x000e240000000800 */
[----:B0-----:R-:W-:-:S05]  /*0050*/  IMAD R0, R0, UR4, R3 ;  /* 0x0000000400007c24 */ /* 0x001fca000f8e0203 */
[----:B-1----:R-:W-:-:S13]  /*0060*/  ISETP.GE.AND P0, PT, R0, UR5, PT ;  /* 0x0000000500007c0c */ /* 0x002fda000bf06270 */
[----:B------:R-:W-:Y:S05]  /*0070*/  @P0 EXIT ;  /* 0x000000000000094d */ /* 0x000fea0003800000 */
[----:B------:R-:W0:Y:S01]  /*0080*/  LDC.64 R2, c[0x0][0x380] ;  /* 0x0000e000ff027b82 */ /* 0x000e220000000a00 */
[----:B------:R-:W1:Y:S01]  /*0090*/  LDCU.64 UR4, c[0x0][0x358] ;  /* 0x00006b00ff0477ac */ /* 0x000e620008000a00 */
[----:B------:R-:W-:Y:S01]  /*00a0*/  SHF.L.U32 R5, R0, 0x1, RZ ;  /* 0x0000000100057819 */ /* 0x000fe200000006ff */
[----:B------:R-:W2:Y:S04]  /*00b0*/  LDCU UR6, c[0x0][0x3a8] ;  /* 0x00007500ff0677ac */ /* 0x000ea80008000800 */
[----:B0-----:R-:W-:Y:S02]  /*00c0*/  IMAD.WIDE R2, R5, 0x4, R2 ;  /* 0x0000000405027825 */ /* 0x001fe400078e0202 */
[----:B------:R-:W0:Y:S03]  /*00d0*/  LDC.64 R4, c[0x0][0x390] ;  /* 0x0000e400ff047b82 */ /* 0x000e260000000a00 */
[----:B-1----:R-:W2:Y:S04]  /*00e0*/  LDG.E R7, desc[UR4][R2.64] ;  /* 0x0000000402077981 */ /* 0x002ea8000c1e1900 */
[----:B------:R-:W2:Y:S02]  /*00f0*/  LDG.E R0, desc[UR4][R2.64+0x4] ;  /* 0x0000040402007981 */ /* 0x000ea4000c1e1900 */
[----:B--2---:R-:W-:-:S04]  /*0100*/  IMAD R9, R0, UR6, R7 ;  /* 0x0000000600097c24 */ /* 0x004fc8000f8e0207 */
[----:B0-----:R-:W-:-:S06]  /*0110*/  IMAD.WIDE R4, R9, 0x4, R4 ;  /* 0x0000000409047825 */ /* 0x001fcc00078e0204 */
[----:B------:R-:W2:Y:S02]  /*0120*/  LDG.E R4, desc[UR4][R4.64] ;  /* 0x0000000404047981 */ /* 0x000ea4000c1e1900 */
[----:B--2---:R-:W-:-:S13]  /*0130*/  ISETP.NE.AND P0, PT, R4, RZ, PT ;  /* 0x000000ff0400720c */ /* 0x004fda0003f05270 */
[----:B------:R-:W-:Y:S05]  /*0140*/  @P0 EXIT ;  /* 0x000000000000094d */ /* 0x000fea0003800000 */
[----:B------:R-:W0:Y:S01]  /*0150*/  S2R R9, SR_LANEID ;  /* 0x0000000000097919 */ /* 0x000e220000000000 */
[----:B------:R-:W-:Y:S01]  /*0160*/  VOTEU.ANY UR6, UPT, PT ;  /* 0x0000000000067886 */ /* 0x000fe200038e0100 */
[----:B------:R-:W1:Y:S01]  /*0170*/  LDC.64 R2, c[0x0][0x3a0] ;  /* 0x0000e800ff027b82 */ /* 0x000e620000000a00 */
[----:B------:R-:W0:Y:S08]  /*0180*/  FLO.U32 R6, UR6 ;  /* 0x0000000600067d00 */ /* 0x000e3000080e0000 */
[----:B------:R-:W1:Y:S01]  /*0190*/  POPC R5, UR6 ;  /* 0x0000000600057d09 */ /* 0x000e620008000000 */
[----:B0-----:R-:W-:-:S13]  /*01a0*/  ISETP.EQ.U32.AND P0, PT, R6, R9, PT ;  /* 0x000000090600720c */ /* 0x001fda0003f02070 */
[----:B-1----:R-:W2:Y:S01]  /*01b0*/  @P0 ATOMG.E.ADD.STRONG.GPU PT, R3, desc[UR4][R2.64], R5 ;  /* 0x80000005020309a8 */ /* 0x002ea200081ef104 */
[----:B------:R-:W0:Y:S02]  /*01c0*/  S2R R8, SR_LTMASK ;  /* 0x0000000000087919 */ /* 0x000e240000003900 */
[----:B0-----:R-:W-:Y:S01]  /*01d0*/  LOP3.LUT R8, R8, UR6, RZ, 0xc0, !PT ;  /* 0x0000000608087c12 */ /* 0x001fe2000f8ec0ff */
[----:B------:R-:W0:Y:S03]  /*01e0*/  LDCU UR6, c[0x0][0x3ac] ;  /* 0x00007580ff0677ac */ /* 0x000e260008000800 */
[----:B------:R-:W1:Y:S01]  /*01f0*/  POPC R9, R8 ;  /* 0x0000000800097309 */ /* 0x000e620000000000 */
[----:B--2---:R-:W1:Y:S02]  /*0200*/  SHFL.IDX PT, R4, R3, R6, 0x1f ;  /* 0x00001f0603047589 */ /* 0x004e6400000e0000 */
[----:B-1----:R-:W-:-:S04]  /*0210*/  IADD3 R4, PT, PT, R4, R9, RZ ;  /* 0x0000000904047210 */ /* 0x002fc80007ffe0ff */
[----:B0-----:R-:W-:-:S13]  /*0220*/  ISETP.GE.AND P0, PT, R4, UR6, PT ;  /* 0x0000000604007c0c */ /* 0x001fda000bf06270 */
[----:B------:R-:W-:Y:S05]  /*0230*/  @P0 EXIT ;  /* 0x000000000000094d */ /* 0x000fea0003800000 */
[----:B------:R-:W0:Y:S01]  /*0240*/  LDC.64 R2, c[0x0][0x388] ;  /* 0x0000e200ff027b82 */ /* 0x000e220000000a00 */
[----:B------:R-:W-:-:S05]  /*0250*/  SHF.L.U32 R5, R4, 0x1, RZ ;  /* 0x0000000104057819 */ /* 0x000fca00000006ff */
[----:B0-----:R-:W-:-:S05]  /*0260*/  IMAD.WIDE R2, R5, 0x4, R2 ;  /* 0x0000000405027825 */ /* 0x001fca00078e0202 */
[----:B------:R-:W-:Y:S04]  /*0270*/  STG.E desc[UR4][R2.64], R7 ;  /* 0x0000000702007986 */ /* 0x000fe8000c101904 */
[----:B------:R-:W-:Y:S01]  /*0280*/  STG.E desc[UR4][R2.64+0x4], R0 ;  /* 0x0000040002007986 */ /* 0x000fe2000c101904 */
[----:B------:R-:W-:Y:S05]  /*0290*/  EXIT ;  /* 0x000000000000794d */ /* 0x000fea0003800000 */
.L_x_0:
[----:B------:R-:W-:-:S00]  /*02a0*/  BRA `(.L_x_0) ;  /* 0xfffffffc00fc7947 */ /* 0x000fc0000383ffff */
[----:B------:R-:W-:-:S00]  /*02b0*/  NOP ;  /* 0x0000000000007918 */ /* 0x000fc00000000000 */
        /* <DEDUP_REMOVED lines=12> */
.L_x_32:


//--------------------- .text._Z28calculate_frozen_grid_kernelPiS_S_i --------------------------
	.section	.text._Z28calculate_frozen_grid_kernelPiS_S_i,"ax",@progbits
	.align	128
        .global         _Z28calculate_frozen_grid_kernelPiS_S_i
        .type           _Z28calculate_frozen_grid_kernelPiS_S_i,@function
        .size           _Z28calculate_frozen_grid_kernelPiS_S_i,(.L_x_33 - _Z28calculate_frozen_grid_kernelPiS_S_i)
        .other          _Z28calculate_frozen_grid_kernelPiS_S_i,@"STO_CUDA_ENTRY STV_DEFAULT"
_Z28calculate_frozen_grid_kernelPiS_S_i:
.text._Z28calculate_frozen_grid_kernelPiS_S_i:
[----:B------:R-:W-:Y:S01]  /*0000*/  LDC R1, c[0x0][0x37c] ;  /* 0x0000df00ff017b82 */ /* 0x000fe20000000800 */
[----:B------:R-:W0:Y:S07]  /*0010*/  S2R R3, SR_TID.X ;  /* 0x0000000000037919 */ /* 0x000e2e0000002100 */
[----:B------:R-:W0:Y:S01]  /*0020*/  LDC R0, c[0x0][0x360] ;  /* 0x0000d800ff007b82 */ /* 0x000e220000000800 */
[----:B------:R-:W1:Y:S01]  /*0030*/  LDCU UR6, c[0x0][0x398] ;  /* 0x00007300ff0677ac */ /* 0x000e620008000800 */
[----:B------:R-:W2:Y:S06]  /*0040*/  S2R R2, SR_TID.Y ;  /* 0x0000000000027919 */ /* 0x000eac0000002200 */
[----:B------:R-:W0:Y:S08]  /*0050*/  S2UR UR4, SR_CTAID.X ;  /* 0x00000000000479c3 */ /* 0x000e300000002500 */
[----:B------:R-:W2:Y:S08]  /*0060*/  S2UR UR5, SR_CTAID.Y ;  /* 0x00000000000579c3 */ /* 0x000eb00000002600 */
[----:B------:R-:W2:Y:S01]  /*0070*/  LDC R5, c[0x0][0x364] ;  /* 0x0000d900ff057b82 */ /* 0x000ea20000000800 */
[----:B0-----:R-:W-:-:S02]  /*0080*/  IMAD R0, R0, UR4, R3 ;  /* 0x0000000400007c24 */ /* 0x001fc4000f8e0203 */
[----:B--2---:R-:W-:-:S05]  /*0090*/  IMAD R5, R5, UR5, R2 ;  /* 0x0000000505057c24 */ /* 0x004fca000f8e0202 */
[----:B------:R-:W-:-:S04]  /*00a0*/  VIMNMX R2, PT, PT, R0, R5, !PT ;  /* 0x0000000500027248 */ /* 0x000fc80007fe0100 */
[----:B-1----:R-:W-:-:S13]  /*00b0*/  ISETP.GE.AND P0, PT, R2, UR6, PT ;  /* 0x0000000602007c0c */ /* 0x002fda000bf06270 */
[----:B------:R-:W-:Y:S05]  /*00c0*/  @P0 EXIT ;  /* 0x000000000000094d */ /* 0x000fea0003800000 */
[----:B------:R-:W0:Y:S01]  /*00d0*/  LDC.64 R2, c[0x0][0x390] ;  /* 0x0000e400ff027b82 */ /* 0x000e220000000a00 */
[----:B------:R-:W1:Y:S01]  /*00e0*/  LDCU.64 UR4, c[0x0][0x358] ;  /* 0x00006b00ff0477ac */ /* 0x000e620008000a00 */
[----:B------:R-:W-:-:S04]  /*00f0*/  IMAD R5, R5, UR6, R0 ;  /* 0x0000000605057c24 */ /* 0x000fc8000f8e0200 */
[----:B0-----:R-:W-:-:S06]  /*0100*/  IMAD.WIDE R2, R5, 0x4, R2 ;  /* 0x0000000405027825 */ /* 0x001fcc00078e0202 */
[----:B-1----:R-:W2:Y:S02]  /*0110*/  LDG.E R2, desc[UR4][R2.64] ;  /* 0x0000000402027981 */ /* 0x002ea4000c1e1900 */
[----:B--2---:R-:W-:-:S13]  /*0120*/  ISETP.GE.AND P0, PT, R2, 0x1, PT ;  /* 0x000000010200780c */ /* 0x004fda0003f06270 */
[----:B------:R-:W-:Y:S05]  /*0130*/  @!P0 EXIT ;  /* 0x000000000000894d */ /* 0x000fea0003800000 */
[----:B------:R-:W0:Y:S02]  /*0140*/  LDC.64 R2, c[0x0][0x388] ;  /* 0x0000e200ff027b82 */ /* 0x000e240000000a00 */
[----:B0-----:R-:W-:-:S06]  /*0150*/  IMAD.WIDE R2, R5, 0x4, R2 ;  /* 0x0000000405027825 */ /* 0x001fcc00078e0202 */
[----:B------:R-:W2:Y:S02]  /*0160*/  LDG.E R2, desc[UR4][R2.64] ;  /* 0x0000000402027981 */ /* 0x000ea4000c1e1900 */
[----:B--2---:R-:W-:-:S13]  /*0170*/  ISETP.NE.AND P0, PT, R2, 0x1, PT ;  /* 0x000000010200780c */ /* 0x004fda0003f05270 */
[----:B------:R-:W-:Y:S05]  /*0180*/  @P0 EXIT ;  /* 0x000000000000094d */ /* 0x000fea0003800000 */
[----:B------:R-:W0:Y:S01]  /*0190*/  LDC.64 R2, c[0x0][0x380] ;  /* 0x0000e000ff027b82 */ /* 0x000e220000000a00 */
[----:B------:R-:W-:Y:S02]  /*01a0*/  HFMA2 R7, -RZ, RZ, 0, 5.9604644775390625e-08 ;  /* 0x00000001ff077431 */ /* 0x000fe400000001ff */
[----:B0-----:R-:W-:-:S05]  /*01b0*/  IMAD.WIDE R2, R5, 0x4, R2 ;  /* 0x0000000405027825 */ /* 0x001fca00078e0202 */
[----:B------:R-:W-:Y:S01]  /*01c0*/  STG.E desc[UR4][R2.64], R7 ;  /* 0x0000000702007986 */ /* 0x000fe2000c101904 */
[----:B------:R-:W-:Y:S05]  /*01d0*/  EXIT ;  /* 0x000000000000794d */ /* 0x000fea0003800000 */
.L_x_1:
        /* <DEDUP_REMOVED lines=10> */
.L_x_33:


//--------------------- .text._Z28generate_contact_grid_kernelPiS_i --------------------------
	.section	.text._Z28generate_contact_grid_kernelPiS_i,"ax",@progbits
	.align	128
        .global         _Z28generate_contact_grid_kernelPiS_i
        .type           _Z28generate_contact_grid_kernelPiS_i,@function
        .size           _Z28generate_contact_grid_kernelPiS_i,(.L_x_34 - _Z28generate_contact_grid_kernelPiS_i)
        .other          _Z28generate_contact_grid_kernelPiS_i,@"STO_CUDA_ENTRY STV_DEFAULT"
_Z28generate_contact_grid_kernelPiS_i:
.text._Z28generate_contact_grid_kernelPiS_i:
[----:B------:R-:W-:Y:S01]  /*0000*/  LDC R1, c[0x0][0x37c] ;  /* 0x0000df00ff017b82 */ /* 0x000fe20000000800 */
[----:B------:R-:W0:Y:S07]  /*0010*/  S2R R2, SR_TID.X ;  /* 0x0000000000027919 */ /* 0x000e2e0000002100 */
[----:B------:R-:W0:Y:S01]  /*0020*/  S2UR UR4, SR_CTAID.X ;  /* 0x00000000000479c3 */ /* 0x000e220000002500 */
[----:B------:R-:W1:Y:S07]  /*0030*/  S2R R4, SR_TID.Y ;  /* 0x0000000000047919 */ /* 0x000e6e0000002200 */
[----:B------:R-:W0:Y:S08]  /*0040*/  LDC R5, c[0x0][0x360] ;  /* 0x0000d800ff057b82 */ /* 0x000e300000000800 */
[----:B------:R-:W1:Y:S08]  /*0050*/  S2UR UR5, SR_CTAID.Y ;  /* 0x00000000000579c3 */ /* 0x000e700000002600 */
[----:B------:R-:W1:Y:S08]  /*0060*/  LDC R3, c[0x0][0x364] ;  /* 0x0000d900ff037b82 */ /* 0x000e700000000800 */
[----:B------:R-:W2:Y:S01]  /*0070*/  LDC R0, c[0x0][0x390] ;  /* 0x0000e400ff007b82 */ /* 0x000ea20000000800 */
[----:B0-----:R-:W-:-:S02]  /*0080*/  IMAD R5, R5, UR4, R2 ;  /* 0x0000000405057c24 */ /* 0x001fc4000f8e0202 */
[----:B-1----:R-:W-:-:S05]  /*0090*/  IMAD R2, R3, UR5, R4 ;  /* 0x0000000503027c24 */ /* 0x002fca000f8e0204 */
[----:B------:R-:W-:-:S04]  /*00a0*/  VIMNMX R3, PT, PT, R5, R2, !PT ;  /* 0x0000000205037248 */ /* 0x000fc80007fe0100 */
[----:B--2---:R-:W-:-:S13]  /*00b0*/  ISETP.GE.AND P0, PT, R3, R0, PT ;  /* 0x000000000300720c */ /* 0x004fda0003f06270 */
[----:B------:R-:W-:Y:S05]  /*00c0*/  @P0 EXIT ;  /* 0x000000000000094d */ /* 0x000fea0003800000 */
[----:B------:R-:W0:Y:S01]  /*00d0*/  LDC.64 R6, c[0x0][0x380] ;  /* 0x0000e000ff067b82 */ /* 0x000e220000000a00 */
[----:B------:R-:W1:Y:S01]  /*00e0*/  LDCU.64 UR4, c[0x0][0x358] ;  /* 0x00006b00ff0477ac */ /* 0x000e620008000a00 */
[----:B------:R-:W-:-:S04]  /*00f0*/  IMAD R3, R2, R0, R5 ;  /* 0x0000000002037224 */ /* 0x000fc800078e0205 */
[----:B0-----:R-:W-:-:S06]  /*0100*/  IMAD.WIDE R6, R3, 0x4, R6 ;  /* 0x0000000403067825 */ /* 0x001fcc00078e0206 */
[----:B-1----:R-:W2:Y:S02]  /*0110*/  LDG.E R6, desc[UR4][R6.64] ;  /* 0x0000000406067981 */ /* 0x002ea4000c1e1900 */
[----:B--2---:R-:W-:-:S13]  /*0120*/  ISETP.NE.AND P0, PT, R6, 0x1, PT ;  /* 0x000000010600780c */ /* 0x004fda0003f05270 */
[----:B------:R-:W-:Y:S05]  /*0130*/  @P0 EXIT ;  /* 0x000000000000094d */ /* 0x000fea0003800000 */
[CC--:B------:R-:W-:Y:S01]  /*0140*/  ISETP.GT.AND P4, PT, R5.reuse, R0.reuse, PT ;  /* 0x000000000500720c */ /* 0x0c0fe20003f84270 */
[C---:B------:R-:W-:Y:S01]  /*0150*/  VIADD R11, R2.reuse, 0xffffffff ;  /* 0xffffffff020b7836 */ /* 0x040fe20000000000 */
[C---:B------:R-:W-:Y:S01]  /*0160*/  IADD3 R9, PT, PT, R2.reuse, 0x1, RZ ;  /* 0x0000000102097810 */ /* 0x040fe20007ffe0ff */
[C---:B------:R-:W-:Y:S01]  /*0170*/  VIADD R7, R5.reuse, 0x1 ;  /* 0x0000000105077836 */ /* 0x040fe20000000000 */
[----:B------:R-:W-:Y:S01]  /*0180*/  ISETP.GT.AND P4, PT, R5, RZ, !P4 ;  /* 0x000000ff0500720c */ /* 0x000fe20006784270 */
[-C--:B------:R-:W-:Y:S01]  /*0190*/  IMAD R4, R2, R0.reuse, -R0 ;  /* 0x0000000002047224 */ /* 0x080fe200078e0a00 */
[CC--:B------:R-:W-:Y:S01]  /*01a0*/  ISETP.GE.U32.AND P3, PT, R11.reuse, R0.reuse, PT ;  /* 0x000000000b00720c */ /* 0x0c0fe20003f66070 */
[----:B------:R-:W-:Y:S01]  /*01b0*/  BSSY.RECONVERGENT B0, `(.L_x_2) ;  /* 0x0000012000007945 */ /* 0x000fe20003800200 */
[-C--:B------:R-:W-:Y:S01]  /*01c0*/  ISETP.GE.U32.OR P6, PT, R11, R0.reuse, !P4 ;  /* 0x000000000b00720c */ /* 0x080fe200067c6470 */
[----:B------:R-:W-:Y:S01]  /*01d0*/  IMAD R2, R0, 0x2, R4 ;  /* 0x0000000200027824 */ /* 0x000fe200078e0204 */
[----:B------:R-:W-:-:S02]  /*01e0*/  ISETP.GE.AND P5, PT, R7, R0, PT ;  /* 0x000000000700720c */ /* 0x000fc40003fa6270 */
[-C--:B------:R-:W-:Y:S02]  /*01f0*/  ISETP.GE.U32.AND P1, PT, R9, R0.reuse, PT ;  /* 0x000000000900720c */ /* 0x080fe40003f26070 */
[C---:B------:R-:W-:Y:S02]  /*0200*/  ISETP.GT.AND P5, PT, R5.reuse, -0x2, !P5 ;  /* 0xfffffffe0500780c */ /* 0x040fe40006fa4270 */
[----:B------:R-:W-:Y:S02]  /*0210*/  ISETP.LT.OR P3, PT, R5, RZ, P3 ;  /* 0x000000ff0500720c */ /* 0x000fe40001f61670 */
[-C--:B------:R-:W-:Y:S02]  /*0220*/  ISETP.GE.U32.OR P0, PT, R11, R0.reuse, !P5 ;  /* 0x000000000b00720c */ /* 0x080fe40006f06470 */
[----:B------:R-:W-:Y:S02]  /*0230*/  ISETP.GE.U32.OR P2, PT, R9, R0, !P4 ;  /* 0x000000000900720c */ /* 0x000fe40006746470 */
[----:B------:R-:W-:-:S02]  /*0240*/  P2R R6, PR, RZ, 0x1 ;  /* 0x00000001ff067803 */ /* 0x000fc40000000000 */
[----:B------:R-:W-:Y:S02]  /*0250*/  ISETP.LT.OR P1, PT, R5, RZ, P1 ;  /* 0x000000ff0500720c */ /* 0x000fe40000f21670 */
[----:B------:R-:W-:Y:S01]  /*0260*/  ISETP.GE.U32.OR P0, PT, R9, R0, !P5 ;  /* 0x000000000900720c */ /* 0x000fe20006f06470 */
[----:B------:R-:W-:-:S12]  /*0270*/  @P6 BRA `(.L_x_3) ;  /* 0x0000000000146947 */ /* 0x000fd80003800000 */
[----:B------:R-:W0:Y:S01]  /*0280*/  LDC.64 R8, c[0x0][0x388] ;  /* 0x0000e200ff087b82 */ /* 0x000e220000000a00 */
[----:B------:R-:W-:Y:S01]  /*0290*/  IADD3 R13, PT, PT, R5, -0x1, R4 ;  /* 0xffffffff050d7810 */ /* 0x000fe20007ffe004 */
[----:B------:R-:W-:-:S04]  /*02a0*/  IMAD.MOV.U32 R15, RZ, RZ, 0x1 ;  /* 0x00000001ff0f7424 */ /* 0x000fc800078e00ff */
[----:B0-----:R-:W-:-:S05]  /*02b0*/  IMAD.WIDE.U32 R8, R13, 0x4, R8 ;  /* 0x000000040d087825 */ /* 0x001fca00078e0008 */
[----:B------:R0:W-:Y:S02]  /*02c0*/  REDG.E.ADD.STRONG.GPU desc[UR4][R8.64], R15 ;  /* 0x0000000f0800798e */ /* 0x0001e4000c12e104 */
.L_x_3:
[----:B------:R-:W-:Y:S05]  /*02d0*/  BSYNC.RECONVERGENT B0 ;  /* 0x0000000000007941 */ /* 0x000fea0003800200 */
.L_x_2:
[----:B------:R-:W-:Y:S01]  /*02e0*/  BSSY.RECONVERGENT B0, `(.L_x_4) ;  /* 0x0000008000007945 */ /* 0x000fe20003800200 */
[----:B------:R-:W-:-:S03]  /*02f0*/  ISETP.GE.AND P6, PT, R5, RZ, PT ;  /* 0x000000ff0500720c */ /* 0x000fc60003fc6270 */
[----:B------:R-:W-:Y:S10]  /*0300*/  @P3 BRA `(.L_x_5) ;  /* 0x0000000000143947 */ /* 0x000ff40003800000 */
[----:B0-----:R-:W0:Y:S01]  /*0310*/  LDC.64 R8, c[0x0][0x388] ;  /* 0x0000e200ff087b82 */ /* 0x001e220000000a00 */
[----:B------:R-:W-:Y:S01]  /*0320*/  IADD3 R13, PT, PT, R5, R4, RZ ;  /* 0x00000004050d7210 */ /* 0x000fe20007ffe0ff */
[----:B------:R-:W-:-:S04]  /*0330*/  IMAD.MOV.U32 R15, RZ, RZ, 0x1 ;  /* 0x00000001ff0f7424 */ /* 0x000fc800078e00ff */
[----:B0-----:R-:W-:-:S05]  /*0340*/  IMAD.WIDE.U32 R8, R13, 0x4, R8 ;  /* 0x000000040d087825 */ /* 0x001fca00078e0008 */
[----:B------:R1:W-:Y:S02]  /*0350*/  REDG.E.ADD.STRONG.GPU desc[UR4][R8.64], R15 ;  /* 0x0000000f0800798e */ /* 0x0003e4000c12e104 */
.L_x_5:
[----:B------:R-:W-:Y:S05]  /*0360*/  BSYNC.RECONVERGENT B0 ;  /* 0x0000000000007941 */ /* 0x000fea0003800200 */
.L_x_4:
[----:B------:R-:W-:Y:S01]  /*0370*/  ISETP.GE.U32.OR P3, PT, R11, R0, !P5 ;  /* 0x000000000b00720c */ /* 0x000fe20006f66470 */
[----:B------:R-:W-:-:S12]  /*0380*/  BSSY.RECONVERGENT B0, `(.L_x_6) ;  /* 0x0000007000007945 */ /* 0x000fd80003800200 */
[----:B------:R-:W-:Y:S05]  /*0390*/  @P3 BRA `(.L_x_7) ;  /* 0x0000000000143947 */ /* 0x000fea0003800000 */
[----:B01----:R-:W0:Y:S01]  /*03a0*/  LDC.64 R8, c[0x0][0x388] ;  /* 0x0000e200ff087b82 */ /* 0x003e220000000a00 */
[----:B------:R-:W-:Y:S02]  /*03b0*/  IMAD.IADD R11, R4, 0x1, R7 ;  /* 0x00000001040b7824 */ /* 0x000fe400078e0207 */
[----:B------:R-:W-:Y:S02]  /*03c0*/  HFMA2 R13, -RZ, RZ, 0, 5.9604644775390625e-08 ;  /* 0x00000001ff0d7431 */ /* 0x000fe400000001ff */
[----:B0-----:R-:W-:-:S05]  /*03d0*/  IMAD.WIDE.U32 R8, R11, 0x4, R8 ;  /* 0x000000040b087825 */ /* 0x001fca00078e0008 */
[----:B------:R2:W-:Y:S02]  /*03e0*/  REDG.E.ADD.STRONG.GPU desc[UR4][R8.64], R13 ;  /* 0x0000000d0800798e */ /* 0x0005e4000c12e104 */
.L_x_7:
[----:B------:R-:W-:Y:S05]  /*03f0*/  BSYNC.RECONVERGENT B0 ;  /* 0x0000000000007941 */ /* 0x000fea0003800200 */
.L_x_6:
[----:B------:R-:W-:Y:S04]  /*0400*/  BSSY.RECONVERGENT B0, `(.L_x_8) ;  /* 0x0000007000007945 */ /* 0x000fe80003800200 */
[----:B------:R-:W-:Y:S05]  /*0410*/  @!P4 BRA `(.L_x_9) ;  /* 0x000000000014c947 */ /* 0x000fea0003800000 */
[----:B012---:R-:W0:Y:S01]  /*0420*/  LDC.64 R8, c[0x0][0x388] ;  /* 0x0000e200ff087b82 */ /* 0x007e220000000a00 */
[----:B------:R-:W-:Y:S01]  /*0430*/  VIADD R11, R3, 0xffffffff ;  /* 0xffffffff030b7836 */ /* 0x000fe20000000000 */
[----:B------:R-:W-:-:S03]  /*0440*/  MOV R13, 0x1 ;  /* 0x00000001000d7802 */ /* 0x000fc60000000f00 */
[----:B0-----:R-:W-:-:S05]  /*0450*/  IMAD.WIDE.U32 R8, R11, 0x4, R8 ;  /* 0x000000040b087825 */ /* 0x001fca00078e0008 */
[----:B------:R3:W-:Y:S02]  /*0460*/  REDG.E.ADD.STRONG.GPU desc[UR4][R8.64], R13 ;  /* 0x0000000d0800798e */ /* 0x0007e4000c12e104 */
.L_x_9:
[----:B------:R-:W-:Y:S05]  /*0470*/  BSYNC.RECONVERGENT B0 ;  /* 0x0000000000007941 */ /* 0x000fea0003800200 */
.L_x_8:
[----:B------:R-:W-:Y:S04]  /*0480*/  BSSY.RECONVERGENT B0, `(.L_x_10) ;  /* 0x0000006000007945 */ /* 0x000fe80003800200 */
[----:B------:R-:W-:Y:S05]  /*0490*/  @!P6 BRA `(.L_x_11) ;  /* 0x000000000010e947 */ /* 0x000fea0003800000 */
[----:B0123--:R-:W0:Y:S01]  /*04a0*/  LDC.64 R8, c[0x0][0x388] ;  /* 0x0000e200ff087b82 */ /* 0x00fe220000000a00 */
[----:B------:R-:W-:Y:S02]  /*04b0*/  IMAD.MOV.U32 R11, RZ, RZ, 0x1 ;  /* 0x00000001ff0b7424 */ /* 0x000fe400078e00ff */
[----:B0-----:R-:W-:-:S05]  /*04c0*/  IMAD.WIDE.U32 R8, R3, 0x4, R8 ;  /* 0x0000000403087825 */ /* 0x001fca00078e0008 */
[----:B------:R4:W-:Y:S02]  /*04d0*/  REDG.E.ADD.STRONG.GPU desc[UR4][R8.64], R11 ;  /* 0x0000000b0800798e */ /* 0x0009e4000c12e104 */
.L_x_11:
[----:B------:R-:W-:Y:S05]  /*04e0*/  BSYNC.RECONVERGENT B0 ;  /* 0x0000000000007941 */ /* 0x000fea0003800200 */
.L_x_10:
[----:B------:R-:W-:Y:S04]  /*04f0*/  BSSY.RECONVERGENT B0, `(.L_x_12) ;  /* 0x0000007000007945 */ /* 0x000fe80003800200 */
[----:B------:R-:W-:Y:S05]  /*0500*/  @!P5 BRA `(.L_x_13) ;  /* 0x000000000014d947 */ /* 0x000fea0003800000 */
[----:B01234-:R-:W0:Y:S01]  /*0510*/  LDC.64 R8, c[0x0][0x388] ;  /* 0x0000e200ff087b82 */ /* 0x01fe220000000a00 */
[----:B------:R-:W-:Y:S01]  /*0520*/  IADD3 R11, PT, PT, R3, 0x1, RZ ;  /* 0x00000001030b7810 */ /* 0x000fe20007ffe0ff */
[----:B------:R-:W-:-:S04]  /*0530*/  IMAD.MOV.U32 R13, RZ, RZ, 0x1 ;  /* 0x00000001ff0d7424 */ /* 0x000fc800078e00ff */
[----:B0-----:R-:W-:-:S05]  /*0540*/  IMAD.WIDE.U32 R8, R11, 0x4, R8 ;  /* 0x000000040b087825 */ /* 0x001fca00078e0008 */
[----:B------:R0:W-:Y:S02]  /*0550*/  REDG.E.ADD.STRONG.GPU desc[UR4][R8.64], R13 ;  /* 0x0000000d0800798e */ /* 0x0001e4000c12e104 */
.L_x_13:
[----:B------:R-:W-:Y:S05]  /*0560*/  BSYNC.RECONVERGENT B0 ;  /* 0x0000000000007941 */ /* 0x000fea0003800200 */
.L_x_12:
[----:B------:R-:W-:Y:S04]  /*0570*/  BSSY.RECONVERGENT B0, `(.L_x_14) ;  /* 0x0000007000007945 */ /* 0x000fe80003800200 */
[----:B------:R-:W-:Y:S05]  /*0580*/  @P2 BRA `(.L_x_15) ;  /* 0x0000000000142947 */ /* 0x000fea0003800000 */
[----:B01234-:R-:W0:Y:S01]  /*0590*/  LDC.64 R8, c[0x0][0x388] ;  /* 0x0000e200ff087b82 */ /* 0x01fe220000000a00 */
[----:B------:R-:W-:Y:S01]  /*05a0*/  IADD3 R5, PT, PT, R5, -0x1, R2 ;  /* 0xffffffff05057810 */ /* 0x000fe20007ffe002 */
[----:B------:R-:W-:-:S04]  /*05b0*/  HFMA2 R11, -RZ, RZ, 0, 5.9604644775390625e-08 ;  /* 0x00000001ff0b7431 */ /* 0x000fc800000001ff */
[----:B0-----:R-:W-:-:S05]  /*05c0*/  IMAD.WIDE.U32 R4, R5, 0x4, R8 ;  /* 0x0000000405047825 */ /* 0x001fca00078e0008 */
[----:B------:R0:W-:Y:S02]  /*05d0*/  REDG.E.ADD.STRONG.GPU desc[UR4][R4.64], R11 ;  /* 0x0000000b0400798e */ /* 0x0001e4000c12e104 */
.L_x_15:
[----:B------:R-:W-:Y:S05]  /*05e0*/  BSYNC.RECONVERGENT B0 ;  /* 0x0000000000007941 */ /* 0x000fea0003800200 */
.L_x_14:
[----:B------:R-:W-:Y:S04]  /*05f0*/  BSSY.RECONVERGENT B0, `(.L_x_16) ;  /* 0x0000007000007945 */ /* 0x000fe80003800200 */
[----:B------:R-:W-:Y:S05]  /*0600*/  @P1 BRA `(.L_x_17) ;  /* 0x0000000000141947 */ /* 0x000fea0003800000 */
[----:B0-----:R-:W0:Y:S01]  /*0610*/  LDC.64 R4, c[0x0][0x388] ;  /* 0x0000e200ff047b82 */ /* 0x001e220000000a00 */
[----:B------:R-:W-:Y:S01]  /*0620*/  IMAD.IADD R3, R3, 0x1, R0 ;  /* 0x0000000103037824 */ /* 0x000fe200078e0200 */
[----:B-1234-:R-:W-:-:S03]  /*0630*/  MOV R9, 0x1 ;  /* 0x0000000100097802 */ /* 0x01efc60000000f00 */
[----:B0-----:R-:W-:-:S05]  /*0640*/  IMAD.WIDE.U32 R4, R3, 0x4, R4 ;  /* 0x0000000403047825 */ /* 0x001fca00078e0004 */
[----:B------:R0:W-:Y:S02]  /*0650*/  REDG.E.ADD.STRONG.GPU desc[UR4][R4.64], R9 ;  /* 0x000000090400798e */ /* 0x0001e4000c12e104 */
.L_x_17:
[----:B------:R-:W-:Y:S05]  /*0660*/  BSYNC.RECONVERGENT B0 ;  /* 0x0000000000007941 */ /* 0x000fea0003800200 */
.L_x_16:
[----:B------:R-:W-:Y:S05]  /*0670*/  @P0 EXIT ;  /* 0x000000000000094d */ /* 0x000fea0003800000 */
[----:B0-----:R-:W0:Y:S01]  /*0680*/  LDC.64 R4, c[0x0][0x388] ;  /* 0x0000e200ff047b82 */ /* 0x001e220000000a00 */
[----:B------:R-:W-:Y:S02]  /*0690*/  IMAD.IADD R3, R7, 0x1, R2 ;  /* 0x0000000107037824 */ /* 0x000fe400078e0202 */
[----:B------:R-:W-:Y:S02]  /*06a0*/  HFMA2 R7, -RZ, RZ, 0, 5.9604644775390625e-08 ;  /* 0x00000001ff077431 */ /* 0x000fe400000001ff */
[----:B0-----:R-:W-:-:S05]  /*06b0*/  IMAD.WIDE.U32 R2, R3, 0x4, R4 ;  /* 0x0000000403027825 */ /* 0x001fca00078e0004 */
[----:B------:R-:W-:Y:S01]  /*06c0*/  REDG.E.ADD.STRONG.GPU desc[UR4][R2.64], R7 ;  /* 0x000000070200798e */ /* 0x000fe2000c12e104 */
[----:B------:R-:W-:Y:S05]  /*06d0*/  EXIT ;  /* 0x000000000000794d */ /* 0x000fea0003800000 */
.L_x_18:
        /* <DEDUP_REMOVED lines=10> */
.L_x_34:


//--------------------- .text._Z27update_particle_grid_kernelPiS_ii --------------------------
	.section	.text._Z27update_particle_grid_kernelPiS_ii,"ax",@progbits
	.align	128
        .global         _Z27update_particle_grid_kernelPiS_ii
        .type           _Z27update_particle_grid_kernelPiS_ii,@function
        .size           _Z27update_particle_grid_kernelPiS_ii,(.L_x_35 - _Z27update_particle_grid_kernelPiS_ii)
        .other          _Z27update_particle_grid_kernelPiS_ii,@"STO_CUDA_ENTRY STV_DEFAULT"
_Z27update_particle_grid_kernelPiS_ii:
.text._Z27update_particle_grid_kernelPiS_ii:
        /* <DEDUP_REMOVED lines=15> */
[----:B------:R-:W2:Y:S01]  /*00f0*/  LDG.E R7, desc[UR4][R2.64+0x4] ;  /* 0x0000040402077981 */ /* 0x000ea2000c1e1900 */
[----:B------:R-:W-:-:S02]  /*0100*/  HFMA2 R9, -RZ, RZ, 0, 5.9604644775390625e-08 ;  /* 0x00000001ff097431 */ /* 0x000fc400000001ff */
[----:B--2---:R-:W-:-:S04]  /*0110*/  IMAD R7, R7, UR6, R0 ;  /* 0x0000000607077c24 */ /* 0x004fc8000f8e0200 */
[----:B0-----:R-:W-:-:S05]  /*0120*/  IMAD.WIDE R4, R7, 0x4, R4 ;  /* 0x0000000407047825 */ /* 0x001fca00078e0204 */
[----:B------:R-:W-:Y:S01]  /*0130*/  STG.E desc[UR4][R4.64], R9 ;  /* 0x0000000904007986 */ /* 0x000fe2000c101904 */
[----:B------:R-:W-:Y:S05]  /*0140*/  EXIT ;  /* 0x000000000000794d */ /* 0x000fea0003800000 */
.L_x_19:
        /* <DEDUP_REMOVED lines=11> */
.L_x_35:


//--------------------- .text._Z18random_walk_kernelPiP17curandStateXORWOWii --------------------------
	.section	.text._Z18random_walk_kernelPiP17curandStateXORWOWii,"ax",@progbits
	.align	128
        .global         _Z18random_walk_kernelPiP17curandStateXORWOWii
        .type           _Z18random_walk_kernelPiP17curandStateXORWOWii,@function
        .size           _Z18random_walk_kernelPiP17curandStateXORWOWii,(.L_x_36 - _Z18random_walk_kernelPiP17curandStateXORWOWii)
        .other          _Z18random_walk_kernelPiP17curandStateXORWOWii,@"STO_CUDA_ENTRY STV_DEFAULT"
_Z18random_walk_kernelPiP17curandStateXORWOWii:
.text._Z18random_walk_kernelPiP17curandStateXORWOWii:
        /* <DEDUP_REMOVED lines=10> */
[----:B------:R-:W2:Y:S06]  /*00a0*/  LDCU UR5, c[0x0][0x394] ;  /* 0x00007280ff0577ac */ /* 0x000eac0008000800 */
[----:B------:R-:W3:Y:S01]  /*00b0*/  LDC.64 R14, c[0x0][0x380] ;  /* 0x0000e000ff0e7b82 */ /* 0x000ee20000000a00 */
[----:B0-----:R-:W-:-:S05]  /*00c0*/  IMAD.WIDE R2, R11, 0x30, R2 ;  /* 0x000000300b027825 */ /* 0x001fca00078e0202 */
[----:B-1----:R-:W4:Y:S04]  /*00d0*/  LDG.E.64 R6, desc[UR6][R2.64] ;  /* 0x0000000602067981 */ /* 0x002f28000c1e1b00 */
[----:B------:R-:W5:Y:S04]  /*00e0*/  LDG.E.64 R4, desc[UR6][R2.64+0x10] ;  /* 0x0000100602047981 */ /* 0x000f68000c1e1b00 */
[----:B------:R-:W5:Y:S01]  /*00f0*/  LDG.E.64 R8, desc[UR6][R2.64+0x8] ;  /* 0x0000080602087981 */ /* 0x000f62000c1e1b00 */
[----:B------:R-:W-:-:S03]  /*0100*/  IMAD.SHL.U32 R11, R11, 0x2, RZ ;  /* 0x000000020b0b7824 */ /* 0x000fc600078e00ff */
[----:B------:R-:W5:Y:S01]  /*0110*/  LDG.E.64 R12, desc[UR6][R2.64+0x18] ;  /* 0x00001806020c7981 */ /* 0x000f62000c1e1b00 */
[----:B---3--:R-:W-:-:S03]  /*0120*/  IMAD.WIDE R14, R11, 0x4, R14 ;  /* 0x000000040b0e7825 */ /* 0x008fc600078e020e */
[----:B------:R-:W3:Y:S04]  /*0130*/  LDG.E.64 R10, desc[UR6][R2.64+0x28] ;  /* 0x00002806020a7981 */ /* 0x000ee8000c1e1b00 */
[----:B------:R-:W3:Y:S04]  /*0140*/  LDG.E R18, desc[UR6][R14.64] ;  /* 0x000000060e127981 */ /* 0x000ee8000c1e1900 */
[----:B------:R-:W3:Y:S04]  /*0150*/  LDG.E R0, desc[UR6][R14.64+0x4] ;  /* 0x000004060e007981 */ /* 0x000ee8000c1e1900 */
[----:B------:R-:W3:Y:S01]  /*0160*/  LDG.E R19, desc[UR6][R2.64+0x20] ;  /* 0x0000200602137981 */ /* 0x000ee2000c1e1900 */
[----:B--2---:R-:W-:Y:S01]  /*0170*/  UIADD3 UR4, UPT, UPT, UR5, -0x1, URZ ;  /* 0xffffffff05047890 */ /* 0x004fe2000fffe0ff */
[----:B----4-:R-:W-:-:S04]  /*0180*/  SHF.R.U32.HI R16, RZ, 0x2, R7 ;  /* 0x00000002ff107819 */ /* 0x010fc80000011607 */
[----:B------:R-:W-:Y:S01]  /*0190*/  LOP3.LUT R16, R16, R7, RZ, 0x3c, !PT ;  /* 0x0000000710107212 */ /* 0x000fe200078e3cff */
[----:B-----5:R-:W-:-:S04]  /*01a0*/  IMAD.SHL.U32 R20, R5, 0x10, RZ ;  /* 0x0000001005147824 */ /* 0x020fc800078e00ff */
[----:B------:R-:W-:Y:S01]  /*01b0*/  IMAD.SHL.U32 R7, R16, 0x2, RZ ;  /* 0x0000000210077824 */ /* 0x000fe200078e00ff */
[----:B------:R-:W-:-:S04]  /*01c0*/  SHF.R.U32.HI R17, RZ, 0x2, R8 ;  /* 0x00000002ff117819 */ /* 0x000fc80000011608 */
[----:B------:R-:W-:Y:S02]  /*01d0*/  LOP3.LUT R7, R5, R20, R7, 0x96, !PT ;  /* 0x0000001405077212 */ /* 0x000fe400078e9607 */
[----:B------:R-:W-:Y:S02]  /*01e0*/  LOP3.LUT R17, R17, R8, RZ, 0x3c, !PT ;  /* 0x0000000811117212 */ /* 0x000fe400078e3cff */
[----:B------:R-:W-:-:S03]  /*01f0*/  LOP3.LUT R16, R7, R16, RZ, 0x3c, !PT ;  /* 0x0000001007107212 */ /* 0x000fc600078e3cff */
[----:B------:R-:W-:Y:S02]  /*0200*/  IMAD.SHL.U32 R7, R17, 0x2, RZ ;  /* 0x0000000211077824 */ /* 0x000fe400078e00ff */
[----:B------:R-:W-:-:S05]  /*0210*/  IMAD.SHL.U32 R8, R16, 0x10, RZ ;  /* 0x0000001010087824 */ /* 0x000fca00078e00ff */
[----:B------:R-:W-:Y:S01]  /*0220*/  LOP3.LUT R17, R17, R7, R8, 0x96, !PT ;  /* 0x0000000711117212 */ /* 0x000fe200078e9608 */
[----:B------:R-:W-:-:S03]  /*0230*/  VIADD R8, R6, 0xb0f8a ;  /* 0x000b0f8a06087836 */ /* 0x000fc60000000000 */
[----:B------:R-:W-:Y:S02]  /*0240*/  LOP3.LUT R17, R17, R16, RZ, 0x3c, !PT ;  /* 0x0000001011117212 */ /* 0x000fe400078e3cff */
[----:B------:R-:W-:-:S03]  /*0250*/  IADD3 R7, PT, PT, R6, 0x587c5, R16 ;  /* 0x000587c506077810 */ /* 0x000fc60007ffe010 */
[----:B------:R-:W-:Y:S01]  /*0260*/  IMAD.IADD R6, R17, 0x1, R8 ;  /* 0x0000000111067824 */ /* 0x000fe200078e0208 */
[----:B------:R-:W-:Y:S01]  /*0270*/  I2FP.F32.U32 R7, R7 ;  /* 0x0000000700077245 */ /* 0x000fe20000201000 */
[----:B------:R-:W-:-:S03]  /*0280*/  IMAD.MOV.U32 R20, RZ, RZ, 0x2f800000 ;  /* 0x2f800000ff147424 */ /* 0x000fc600078e00ff */
[----:B------:R-:W-:Y:S01]  /*0290*/  I2FP.F32.U32 R6, R6 ;  /* 0x0000000600067245 */ /* 0x000fe20000201000 */
[----:B------:R-:W-:-:S04]  /*02a0*/  FFMA R7, R7, R20, 1.1641532182693481445e-10 ;  /* 0x2f00000007077423 */ /* 0x000fc80000000014 */
[----:B------:R-:W-:Y:S01]  /*02b0*/  FFMA R6, R6, R20, 1.1641532182693481445e-10 ;  /* 0x2f00000006067423 */ /* 0x000fe20000000014 */
[----:B------:R-:W-:-:S03]  /*02c0*/  FMUL R7, R7, 3 ;  /* 0x4040000007077820 */ /* 0x000fc60000400000 */
[----:B------:R-:W-:-:S03]  /*02d0*/  FMUL R6, R6, 3 ;  /* 0x4040000006067820 */ /* 0x000fc60000400000 */
[----:B------:R-:W3:Y:S08]  /*02e0*/  F2I.FLOOR.NTZ R7, R7 ;  /* 0x0000000700077305 */ /* 0x000ef00000207100 */
[----:B------:R-:W0:Y:S01]  /*02f0*/  F2I.FLOOR.NTZ R21, R6 ;  /* 0x0000000600157305 */ /* 0x000e220000207100 */
[----:B---3--:R-:W-:-:S04]  /*0300*/  IADD3 R18, PT, PT, R18, -0x1, R7 ;  /* 0xffffffff12127810 */ /* 0x008fc80007ffe007 */
[----:B------:R-:W-:Y:S02]  /*0310*/  VIMNMX R18, PT, PT, RZ, R18, !PT ;  /* 0x00000012ff127248 */ /* 0x000fe40007fe0100 */
[----:B0-----:R-:W-:-:S04]  /*0320*/  IADD3 R0, PT, PT, R0, -0x1, R21 ;  /* 0xffffffff00007810 */ /* 0x001fc80007ffe015 */
[----:B------:R-:W-:Y:S02]  /*0330*/  VIMNMX R0, PT, PT, RZ, R0, !PT ;  /* 0x00000000ff007248 */ /* 0x000fe40007fe0100 */
[----:B------:R-:W-:Y:S02]  /*0340*/  ISETP.GE.AND P0, PT, R18, UR5, PT ;  /* 0x0000000512007c0c */ /* 0x000fe4000bf06270 */
[----:B------:R-:W-:Y:S02]  /*0350*/  ISETP.GE.AND P1, PT, R0, UR5, PT ;  /* 0x0000000500007c0c */ /* 0x000fe4000bf26270 */
[----:B------:R-:W-:Y:S02]  /*0360*/  SEL R7, R18, UR4, !P0 ;  /* 0x0000000412077c07 */ /* 0x000fe4000c000000 */
[----:B------:R-:W-:-:S03]  /*0370*/  SEL R21, R0, UR4, !P1 ;  /* 0x0000000400157c07 */ /* 0x000fc6000c800000 */
[----:B------:R-:W-:Y:S04]  /*0380*/  STG.E desc[UR6][R14.64], R7 ;  /* 0x000000070e007986 */ /* 0x000fe8000c101906 */
[----:B------:R-:W-:Y:S04]  /*0390*/  STG.E desc[UR6][R14.64+0x4], R21 ;  /* 0x000004150e007986 */ /* 0x000fe8000c101906 */
[----:B------:R-:W-:Y:S04]  /*03a0*/  STG.E.64 desc[UR6][R2.64], R8 ;  /* 0x0000000802007986 */ /* 0x000fe8000c101b06 */
[----:B------:R-:W-:Y:S04]  /*03b0*/  STG.E.64 desc[UR6][R2.64+0x8], R4 ;  /* 0x0000080402007986 */ /* 0x000fe8000c101b06 */
[----:B------:R-:W-:Y:S04]  /*03c0*/  STG.E.64 desc[UR6][R2.64+0x10], R16 ;  /* 0x0000101002007986 */ /* 0x000fe8000c101b06 */
[----:B------:R-:W-:Y:S04]  /*03d0*/  STG.E.64 desc[UR6][R2.64+0x18], R12 ;  /* 0x0000180c02007986 */ /* 0x000fe8000c101b06 */
[----:B------:R-:W-:Y:S04]  /*03e0*/  STG.E.64 desc[UR6][R2.64+0x28], R10 ;  /* 0x0000280a02007986 */ /* 0x000fe8000c101b06 */
[----:B------:R-:W-:Y:S01]  /*03f0*/  STG.E desc[UR6][R2.64+0x20], R19 ;  /* 0x0000201302007986 */ /* 0x000fe2000c101906 */
[----:B------:R-:W-:Y:S05]  /*0400*/  EXIT ;  /* 0x000000000000794d */ /* 0x000fea0003800000 */
.L_x_20:
        /* <DEDUP_REMOVED lines=15> */
.L_x_36:


//--------------------- .text._Z17clear_grid_kernelPiii --------------------------
	.section	.text._Z17clear_grid_kernelPiii,"ax",@progbits
	.align	128
        .global         _Z17clear_grid_kernelPiii
        .type           _Z17clear_grid_kernelPiii,@function
        .size           _Z17clear_grid_kernelPiii,(.L_x_37 - _Z17clear_grid_kernelPiii)
        .other          _Z17clear_grid_kernelPiii,@"STO_CUDA_ENTRY STV_DEFAULT"
_Z17clear_grid_kernelPiii:
.text._Z17clear_grid_kernelPiii:
        /* <DEDUP_REMOVED lines=9> */
[----:B------:R-:W1:Y:S07]  /*0090*/  LDCU.64 UR4, c[0x0][0x358] ;  /* 0x00006b00ff0477ac */ /* 0x000e6e0008000a00 */
[----:B------:R-:W1:Y:S01]  /*00a0*/  LDC R7, c[0x0][0x38c] ;  /* 0x0000e300ff077b82 */ /* 0x000e620000000800 */
[----:B0-----:R-:W-:-:S05]  /*00b0*/  IMAD.WIDE R2, R5, 0x4, R2 ;  /* 0x0000000405027825 */ /* 0x001fca00078e0202 */
[----:B-1----:R-:W-:Y:S01]  /*00c0*/  STG.E desc[UR4][R2.64], R7 ;  /* 0x0000000702007986 */ /* 0x002fe2000c101904 */
[----:B------:R-:W-:Y:S05]  /*00d0*/  EXIT ;  /* 0x000000000000794d */ /* 0x000fea0003800000 */
.L_x_21:
        /* <DEDUP_REMOVED lines=10> */
.L_x_37:


//--------------------- .text._Z21init_particles_kernelPiP17curandStateXORWOWiiy --------------------------
	.section	.text._Z21init_particles_kernelPiP17curandStateXORWOWiiy,"ax",@progbits
	.align	128
        .global         _Z21init_particles_kernelPiP17curandStateXORWOWiiy
        .type           _Z21init_particles_kernelPiP17curandStateXORWOWiiy,@function
        .size           _Z21init_particles_kernelPiP17curandStateXORWOWiiy,(.L_x_38 - _Z21init_particles_kernelPiP17curandStateXORWOWiiy)
        .other          _Z21init_particles_kernelPiP17curandStateXORWOWiiy,@"STO_CUDA_ENTRY STV_DEFAULT"
_Z21init_particles_kernelPiP17curandStateXORWOWiiy:
.text._Z21init_particles_kernelPiP17curandStateXORWOWiiy:
        /* <DEDUP_REMOVED lines=10> */
[----:B------:R-:W-:Y:S01]  /*00a0*/  ISETP.NE.AND P0, PT, R0, RZ, PT ;  /* 0x000000ff0000720c */ /* 0x000fe20003f05270 */
[----:B------:R-:W-:Y:S05]  /*00b0*/  BSSY.RECONVERGENT B0, `(.L_x_22) ;  /* 0x00000e2000007945 */ /* 0x000fea0003800200 */
[----:B------:R-:W2:Y:S01]  /*00c0*/  LDC.64 R10, c[0x0][0x388] ;  /* 0x0000e200ff0a7b82 */ /* 0x000ea20000000a00 */
[----:B0-----:R-:W-:Y:S02]  /*00d0*/  LOP3.LUT R2, R2, 0xaad26b49, RZ, 0x3c, !PT ;  /* 0xaad26b4902027812 */ /* 0x001fe400078e3cff */
[----:B------:R-:W-:-:S03]  /*00e0*/  LOP3.LUT R3, R3, 0xf7dcefdd, RZ, 0x3c, !PT ;  /* 0xf7dcefdd03037812 */ /* 0x000fc600078e3cff */
[----:B------:R-:W-:Y:S02]  /*00f0*/  IMAD R2, R2, 0x4182bed5, RZ ;  /* 0x4182bed502027824 */ /* 0x000fe400078e02ff */
[----:B------:R-:W-:Y:S02]  /*0100*/  IMAD R3, R3, -0x658354e5, RZ ;  /* 0x9a7cab1b03037824 */ /* 0x000fe400078e02ff */
[----:B--2---:R-:W-:Y:S01]  /*0110*/  IMAD.WIDE R10, R0, 0x30, R10 ;  /* 0x00000030000a7825 */ /* 0x004fe200078e020a */
[C---:B------:R-:W-:Y:S02]  /*0120*/  LOP3.LUT R8, R2.reuse, 0x159a55e5, RZ, 0x3c, !PT ;  /* 0x159a55e502087812 */ /* 0x040fe400078e3cff */
[C---:B------:R-:W-:Y:S01]  /*0130*/  LOP3.LUT R6, R3.reuse, 0x5491333, RZ, 0x3c, !PT ;  /* 0x0549133303067812 */ /* 0x040fe200078e3cff */
[----:B------:R-:W-:Y:S02]  /*0140*/  IMAD.IADD R14, R2, 0x1, R3 ;  /* 0x00000001020e7824 */ /* 0x000fe400078e0203 */
[----:B------:R-:W-:-:S02]  /*0150*/  VIADD R9, R3, 0x1f123bb5 ;  /* 0x1f123bb503097836 */ /* 0x000fc40000000000 */
[C---:B------:R-:W-:Y:S02]  /*0160*/  VIADD R5, R2.reuse, 0x75bcd15 ;  /* 0x075bcd1502057836 */ /* 0x040fe40000000000 */
[----:B------:R-:W-:Y:S01]  /*0170*/  VIADD R7, R2, 0x583f19 ;  /* 0x00583f1902077836 */ /* 0x000fe20000000000 */
[----:B-1----:R0:W-:Y:S01]  /*0180*/  STG.E.64 desc[UR4][R10.64+0x8], R8 ;  /* 0x000008080a007986 */ /* 0x0021e2000c101b04 */
[----:B------:R-:W-:-:S03]  /*0190*/  VIADD R4, R14, 0x64f0c9 ;  /* 0x0064f0c90e047836 */ /* 0x000fc60000000000 */
[----:B------:R0:W-:Y:S04]  /*01a0*/  STG.E.64 desc[UR4][R10.64+0x10], R6 ;  /* 0x000010060a007986 */ /* 0x0001e8000c101b04 */
[----:B------:R0:W-:Y:S01]  /*01b0*/  STG.E.64 desc[UR4][R10.64], R4 ;  /* 0x000000040a007986 */ /* 0x0001e2000c101b04 */
[----:B------:R-:W-:Y:S05]  /*01c0*/  @!P0 BRA `(.L_x_23) ;  /* 0x0000000c00408947 */ /* 0x000fea0003800000 */
[--C-:B0-----:R-:W-:Y:S01]  /*01d0*/  SHF.R.S32.HI R4, RZ, 0x1f, R0.reuse ;  /* 0x0000001fff047819 */ /* 0x101fe20000011400 */
[----:B------:R-:W-:Y:S02]  /*01e0*/  IMAD.MOV.U32 R15, RZ, RZ, R0 ;  /* 0x000000ffff0f7224 */ /* 0x000fe400078e0000 */
[----:B------:R-:W-:-:S07]  /*01f0*/  IMAD.MOV.U32 R16, RZ, RZ, RZ ;  /* 0x000000ffff107224 */ /* 0x000fce00078e00ff */
.L_x_29:
[----:B------:R-:W-:Y:S01]  /*0200*/  LOP3.LUT R17, R15, 0x3, RZ, 0xc0, !PT ;  /* 0x000000030f117812 */ /* 0x000fe200078ec0ff */
[----:B------:R-:W-:Y:S03]  /*0210*/  BSSY.RECONVERGENT B1, `(.L_x_24) ;  /* 0x00000c5000017945 */ /* 0x000fe60003800200 */
[----:B------:R-:W-:-:S04]  /*0220*/  ISETP.NE.U32.AND P0, PT, R17, RZ, PT ;  /* 0x000000ff1100720c */ /* 0x000fc80003f05070 */
[----:B------:R-:W-:-:S13]  /*0230*/  ISETP.NE.AND.EX P0, PT, RZ, RZ, PT, P0 ;  /* 0x000000ffff00720c */ /* 0x000fda0003f05300 */
[----:B0-----:R-:W-:Y:S05]  /*0240*/  @!P0 BRA `(.L_x_25) ;  /* 0x0000000c00048947 */ /* 0x001fea0003800000 */
[----:B------:R-:W0:Y:S01]  /*0250*/  LDC.64 R2, c[0x4][RZ] ;  /* 0x01000000ff027b82 */ /* 0x000e220000000a00 */
[----:B------:R-:W-:Y:S02]  /*0260*/  IMAD.MOV.U32 R18, RZ, RZ, RZ ;  /* 0x000000ffff127224 */ /* 0x000fe400078e00ff */
[----:B0-----:R-:W-:-:S07]  /*0270*/  IMAD.WIDE.U32 R2, R16, 0xc80, R2 ;  /* 0x00000c8010027825 */ /* 0x001fce00078e0002 */
.L_x_28:
[----:B------:R-:W-:Y:S01]  /*0280*/  IMAD.MOV.U32 R19, RZ, RZ, RZ ;  /* 0x000000ffff137224 */ /* 0x000fe200078e00ff */
[----:B0-----:R-:W-:Y:S02]  /*0290*/  CS2R R6, SRZ ;  /* 0x0000000000067805 */ /* 0x001fe4000001ff00 */
[----:B------:R-:W-:Y:S01]  /*02a0*/  CS2R R8, SRZ ;  /* 0x0000000000087805 */ /* 0x000fe2000001ff00 */
[----:B------:R-:W-:-:S07]  /*02b0*/  IMAD.MOV.U32 R5, RZ, RZ, RZ ;  /* 0x000000ffff057224 */ /* 0x000fce00078e00ff */
.L_x_27:
[----:B------:R-:W-:-:S05]  /*02c0*/  IMAD.WIDE.U32 R12, R19, 0x4, R10 ;  /* 0x00000004130c7825 */ /* 0x000fca00078e000a */
[----:B------:R0:W5:Y:S01]  /*02d0*/  LDG.E R20, desc[UR4][R12.64+0x4] ;  /* 0x000004040c147981 */ /* 0x000162000c1e1900 */
[----:B------:R-:W-:Y:S02]  /*02e0*/  IMAD.SHL.U32 R21, R19, 0x20, RZ ;  /* 0x0000002013157824 */ /* 0x000fe400078e00ff */
[----:B------:R-:W-:-:S07]  /*02f0*/  IMAD.MOV.U32 R22, RZ, RZ, RZ ;  /* 0x000000ffff167224 */ /* 0x000fce00078e00ff */
.L_x_26:
[----:B-----5:R-:W-:Y:S01]  /*0300*/  SHF.R.U32.HI R25, RZ, R22, R20 ;  /* 0x00000016ff197219 */ /* 0x020fe20000011614 */
[----:B0-----:R-:W-:-:S03]  /*0310*/  IMAD.IADD R12, R21, 0x1, R22 ;  /* 0x00000001150c7824 */ /* 0x001fc600078e0216 */
[----:B------:R-:W-:-:S04]  /*0320*/  LOP3.LUT R13, R25, 0x1, RZ, 0xc0, !PT ;  /* 0x00000001190d7812 */ /* 0x000fc800078ec0ff */
[----:B------:R-:W-:Y:S01]  /*0330*/  ISETP.NE.U32.AND P0, PT, R13, 0x1, PT ;  /* 0x000000010d00780c */ /* 0x000fe20003f05070 */
[----:B------:R-:W-:-:S03]  /*0340*/  IMAD R13, R12, 0x5, RZ ;  /* 0x000000050c0d7824 */ /* 0x000fc600078e02ff */
[----:B------:R-:W-:Y:S01]  /*0350*/  R2P PR, R25, 0x7e ;  /* 0x0000007e19007804 */ /* 0x000fe20000000000 */
[----:B------:R-:W-:-:S08]  /*0360*/  IMAD.WIDE.U32 R12, R13, 0x4, R2 ;  /* 0x000000040d0c7825 */ /* 0x000fd000078e0002 */
[----:B------:R-:W2:Y:S04]  /*0370*/  @!P0 LDG.E R26, desc[UR4][R12.64+0x10] ;  /* 0x000010040c1a8981 */ /* 0x000ea8000c1e1900 */
[----:B------:R-:W3:Y:S04]  /*0380*/  @P1 LDG.E R28, desc[UR4][R12.64+0x24] ;  /* 0x000024040c1c1981 */ /* 0x000ee8000c1e1900 */
[----:B------:R-:W4:Y:S04]  /*0390*/  @!P0 LDG.E R24, desc[UR4][R12.64] ;  /* 0x000000040c188981 */ /* 0x000f28000c1e1900 */
[----:B------:R-:W4:Y:S04]  /*03a0*/  @!P0 LDG.E R23, desc[UR4][R12.64+0x4] ;  /* 0x000004040c178981 */ /* 0x000f28000c1e1900 */
[----:B------:R-:W4:Y:S01]  /*03b0*/  @P1 LDG.E R27, desc[UR4][R12.64+0x20] ;  /* 0x000020040c1b1981 */ /* 0x000f22000c1e1900 */
[----:B--2---:R-:W-:-:S03]  /*03c0*/  @!P0 LOP3.LUT R7, R7, R26, RZ, 0x3c, !PT ;  /* 0x0000001a07078212 */ /* 0x004fc600078e3cff */
[----:B------:R-:W2:Y:S01]  /*03d0*/  @P2 LDG.E R26, desc[UR4][R12.64+0x38] ;  /* 0x000038040c1a2981 */ /* 0x000ea2000c1e1900 */
[----:B---3--:R-:W-:-:S03]  /*03e0*/  @P1 LOP3.LUT R7, R7, R28, RZ, 0x3c, !PT ;  /* 0x0000001c07071212 */ /* 0x008fc600078e3cff */
[----:B------:R-:W3:Y:S01]  /*03f0*/  @P3 LDG.E R28, desc[UR4][R12.64+0x4c] ;  /* 0x00004c040c1c3981 */ /* 0x000ee2000c1e1900 */
[----:B----4-:R-:W-:-:S03]  /*0400*/  @!P0 LOP3.LUT R5, R5, R24, RZ, 0x3c, !PT ;  /* 0x0000001805058212 */ /* 0x010fc600078e3cff */
[----:B------:R-:W4:Y:S01]  /*0410*/  @!P0 LDG.E R24, desc[UR4][R12.64+0x8] ;  /* 0x000008040c188981 */ /* 0x000f22000c1e1900 */
[----:B------:R-:W-:-:S03]  /*0420*/  @!P0 LOP3.LUT R8, R8, R23, RZ, 0x3c, !PT ;  /* 0x0000001708088212 */ /* 0x000fc600078e3cff */
[----:B------:R-:W4:Y:S01]  /*0430*/  @P4 LDG.E R23, desc[UR4][R12.64+0x60] ;  /* 0x000060040c174981 */ /* 0x000f22000c1e1900 */
[----:B--2---:R-:W-:-:S03]  /*0440*/  @P2 LOP3.LUT R7, R7, R26, RZ, 0x3c, !PT ;  /* 0x0000001a07072212 */ /* 0x004fc600078e3cff */
[----:B------:R-:W2:Y:S01]  /*0450*/  @P5 LDG.E R26, desc[UR4][R12.64+0x74] ;  /* 0x000074040c1a5981 */ /* 0x000ea2000c1e1900 */
[----:B---3--:R-:W-:-:S03]  /*0460*/  @P3 LOP3.LUT R7, R7, R28, RZ, 0x3c, !PT ;  /* 0x0000001c07073212 */ /* 0x008fc600078e3cff */
[----:B------:R-:W3:Y:S01]  /*0470*/  @P6 LDG.E R28, desc[UR4][R12.64+0x88] ;  /* 0x000088040c1c6981 */ /* 0x000ee2000c1e1900 */
[----:B----4-:R-:W-:-:S03]  /*0480*/  @!P0 LOP3.LUT R9, R9, R24, RZ, 0x3c, !PT ;  /* 0x0000001809098212 */ /* 0x010fc600078e3cff */
[----:B------:R-:W4:Y:S01]  /*0490*/  @P1 LDG.E R24, desc[UR4][R12.64+0x14] ;  /* 0x000014040c181981 */ /* 0x000f22000c1e1900 */
[----:B------:R-:W-:-:S03]  /*04a0*/  @P4 LOP3.LUT R7, R7, R23, RZ, 0x3c, !PT ;  /* 0x0000001707074212 */ /* 0x000fc600078e3cff */
[----:B------:R-:W3:Y:S01]  /*04b0*/  @!P0 LDG.E R23, desc[UR4][R12.64+0xc] ;  /* 0x00000c040c178981 */ /* 0x000ee2000c1e1900 */
[----:B--2---:R-:W-:-:S03]  /*04c0*/  @P5 LOP3.LUT R7, R7, R26, RZ, 0x3c, !PT ;  /* 0x0000001a07075212 */ /* 0x004fc600078e3cff */
[----:B------:R-:W2:Y:S01]  /*04d0*/  @P2 LDG.E R26, desc[UR4][R12.64+0x28] ;  /* 0x000028040c1a2981 */ /* 0x000ea2000c1e1900 */
[----:B----4-:R-:W-:-:S03]  /*04e0*/  @P1 LOP3.LUT R5, R5, R24, RZ, 0x3c, !PT ;  /* 0x0000001805051212 */ /* 0x010fc600078e3cff */
[----:B------:R-:W4:Y:S01]  /*04f0*/  @P1 LDG.E R24, desc[UR4][R12.64+0x1c] ;  /* 0x00001c040c181981 */ /* 0x000f22000c1e1900 */
[----:B---3--:R-:W-:-:S03]  /*0500*/  @!P0 LOP3.LUT R6, R6, R23, RZ, 0x3c, !PT ;  /* 0x0000001706068212 */ /* 0x008fc600078e3cff */
[----:B------:R-:W3:Y:S01]  /*0510*/  @P1 LDG.E R23, desc[UR4][R12.64+0x18] ;  /* 0x000018040c171981 */ /* 0x000ee2000c1e1900 */
[----:B------:R-:W-:-:S03]  /*0520*/  @P1 LOP3.LUT R6, R6, R27, RZ, 0x3c, !PT ;  /* 0x0000001b06061212 */ /* 0x000fc600078e3cff */
[----:B------:R-:W3:Y:S01]  /*0530*/  @P2 LDG.E R27, desc[UR4][R12.64+0x34] ;  /* 0x000034040c1b2981 */ /* 0x000ee2000c1e1900 */
[----:B--2---:R-:W-:-:S03]  /*0540*/  @P2 LOP3.LUT R5, R5, R26, RZ, 0x3c, !PT ;  /* 0x0000001a05052212 */ /* 0x004fc600078e3cff */
[----:B------:R-:W2:Y:S01]  /*0550*/  @P3 LDG.E R26, desc[UR4][R12.64+0x3c] ;  /* 0x00003c040c1a3981 */ /* 0x000ea2000c1e1900 */
[----:B----4-:R-:W-:-:S03]  /*0560*/  @P1 LOP3.LUT R9, R9, R24, RZ, 0x3c, !PT ;  /* 0x0000001809091212 */ /* 0x010fc600078e3cff */
[----:B------:R-:W4:Y:S01]  /*0570*/  @P2 LDG.E R24, desc[UR4][R12.64+0x30] ;  /* 0x000030040c182981 */ /* 0x000f22000c1e1900 */
[----:B---3--:R-:W-:-:S03]  /*0580*/  @P1 LOP3.LUT R8, R8, R23, RZ, 0x3c, !PT ;  /* 0x0000001708081212 */ /* 0x008fc600078e3cff */
        /* <DEDUP_REMOVED lines=25> */
[----:B------:R-:W-:Y:S02]  /*0720*/  LOP3.LUT P0, RZ, R25, 0x80, RZ, 0xc0, !PT ;  /* 0x0000008019ff7812 */ /* 0x000fe4000780c0ff */
[----:B------:R-:W-:Y:S02]  /*0730*/  @P5 LOP3.LUT R6, R6, R27, RZ, 0x3c, !PT ;  /* 0x0000001b06065212 */ /* 0x000fe400078e3cff */
[----:B------:R-:W3:Y:S01]  /*0740*/  @P6 LDG.E R27, desc[UR4][R12.64+0x84] ;  /* 0x000084040c1b6981 */ /* 0x000ee2000c1e1900 */
[----:B--2---:R-:W-:-:S08]  /*0750*/  @P6 LOP3.LUT R5, R5, R26, RZ, 0x3c, !PT ;  /* 0x0000001a05056212 */ /* 0x004fd000078e3cff */
        /* <DEDUP_REMOVED lines=13> */
[----:B------:R-:W-:Y:S02]  /*0830*/  @P6 LOP3.LUT R7, R7, R28, RZ, 0x3c, !PT ;  /* 0x0000001c07076212 */ /* 0x000fe400078e3cff */
[----:B------:R-:W-:Y:S02]  /*0840*/  @P0 LOP3.LUT R6, R6, R27, RZ, 0x3c, !PT ;  /* 0x0000001b06060212 */ /* 0x000fe400078e3cff */
[----:B--2---:R-:W-:Y:S02]  /*0850*/  @P0 LOP3.LUT R7, R7, R26, RZ, 0x3c, !PT ;  /* 0x0000001a07070212 */ /* 0x004fe400078e3cff */
[----:B----4-:R-:W-:Y:S02]  /*0860*/  @P0 LOP3.LUT R9, R9, R24, RZ, 0x3c, !PT ;  /* 0x0000001809090212 */ /* 0x010fe400078e3cff */
[----:B---3--:R-:W-:Y:S02]  /*0870*/  @P0 LOP3.LUT R8, R8, R23, RZ, 0x3c, !PT ;  /* 0x0000001708080212 */ /* 0x008fe400078e3cff */
[----:B------:R-:W-:-:S13]  /*0880*/  R2P PR, R25.B1, 0x7f ;  /* 0x0000007f19007804 */ /* 0x000fda0000001000 */
[----:B------:R-:W2:Y:S04]  /*0890*/  @P0 LDG.E R24, desc[UR4][R12.64+0xa0] ;  /* 0x0000a0040c180981 */ /* 0x000ea8000c1e1900 */
[----:B------:R-:W3:Y:S04]  /*08a0*/  @P0 LDG.E R23, desc[UR4][R12.64+0xa4] ;  /* 0x0000a4040c170981 */ /* 0x000ee8000c1e1900 */
[----:B------:R-:W4:Y:S04]  /*08b0*/  @P0 LDG.E R26, desc[UR4][R12.64+0xa8] ;  /* 0x0000a8040c1a0981 */ /* 0x000f28000c1e1900 */
[----:B------:R-:W4:Y:S04]  /*08c0*/  @P1 LDG.E R27, desc[UR4][R12.64+0xb8] ;  /* 0x0000b8040c1b1981 */ /* 0x000f28000c1e1900 */
[----:B------:R-:W4:Y:S01]  /*08d0*/  @P2 LDG.E R28, desc[UR4][R12.64+0xc8] ;  /* 0x0000c8040c1c2981 */ /* 0x000f22000c1e1900 */
[----:B--2---:R-:W-:-:S03]  /*08e0*/  @P0 LOP3.LUT R5, R5, R24, RZ, 0x3c, !PT ;  /* 0x0000001805050212 */ /* 0x004fc600078e3cff */
[----:B------:R-:W2:Y:S01]  /*08f0*/  @P0 LDG.E R24, desc[UR4][R12.64+0xb0] ;  /* 0x0000b0040c180981 */ /* 0x000ea2000c1e1900 */
[----:B---3--:R-:W-:-:S03]  /*0900*/  @P0 LOP3.LUT R8, R8, R23, RZ, 0x3c, !PT ;  /* 0x0000001708080212 */ /* 0x008fc600078e3cff */
[----:B------:R-:W3:Y:S01]  /*0910*/  @P0 LDG.E R23, desc[UR4][R12.64+0xac] ;  /* 0x0000ac040c170981 */ /* 0x000ee2000c1e1900 */
[----:B----4-:R-:W-:-:S03]  /*0920*/  @P0 LOP3.LUT R9, R9, R26, RZ, 0x3c, !PT ;  /* 0x0000001a09090212 */ /* 0x010fc600078e3cff */
        /* <DEDUP_REMOVED lines=13> */
[----:B------:R-:W-:Y:S02]  /*0a00*/  @P1 LOP3.LUT R8, R8, R27, RZ, 0x3c, !PT ;  /* 0x0000001b08081212 */ /* 0x000fe400078e3cff */
[----:B--2---:R-:W-:Y:S02]  /*0a10*/  @P2 LOP3.LUT R9, R9, R24, RZ, 0x3c, !PT ;  /* 0x0000001809092212 */ /* 0x004fe400078e3cff */
[----:B------:R-:W2:Y:S01]  /*0a20*/  @P3 LDG.E R24, desc[UR4][R12.64+0xdc] ;  /* 0x0000dc040c183981 */ /* 0x000ea2000c1e1900 */
[----:B---3--:R-:W-:-:S03]  /*0a30*/  @P2 LOP3.LUT R8, R8, R23, RZ, 0x3c, !PT ;  /* 0x0000001708082212 */ /* 0x008fc600078e3cff */
[----:B------:R-:W3:Y:S01]  /*0a40*/  @P3 LDG.E R23, desc[UR4][R12.64+0xe0] ;  /* 0x0000e0040c173981 */ /* 0x000ee2000c1e1900 */
[----:B----4-:R-:W-:-:S03]  /*0a50*/  @P2 LOP3.LUT R7, R7, R26, RZ, 0x3c, !PT ;  /* 0x0000001a07072212 */ /* 0x010fc600078e3cff */
[----:B------:R-:W4:Y:S01]  /*0a60*/  @P3 LDG.E R26, desc[UR4][R12.64+0xe4] ;  /* 0x0000e4040c1a3981 */ /* 0x000f22000c1e1900 */
[----:B------:R-:W-:Y:S02]  /*0a70*/  LOP3.LUT P0, RZ, R25, 0x8000, RZ, 0xc0, !PT ;  /* 0x0000800019ff7812 */ /* 0x000fe4000780c0ff */
[----:B------:R-:W-:Y:S01]  /*0a80*/  @P2 LOP3.LUT R5, R5, R28, RZ, 0x3c, !PT ;  /* 0x0000001c05052212 */ /* 0x000fe200078e3cff */
        /* <DEDUP_REMOVED lines=8> */
[----:B------:R-:W-:-:S03]  /*0b10*/  @P2 LOP3.LUT R6, R6, R25, RZ, 0x3c, !PT ;  /* 0x0000001906062212 */ /* 0x000fc600078e3cff */
        /* <DEDUP_REMOVED lines=27> */
[----:B------:R-:W-:-:S03]  /*0cd0*/  @P6 LOP3.LUT R6, R6, R25, RZ, 0x3c, !PT ;  /* 0x0000001906066212 */ /* 0x000fc600078e3cff */
[----:B------:R-:W4:Y:S01]  /*0ce0*/  @P0 LDG.E R25, desc[UR4][R12.64+0x138] ;  /* 0x000138040c190981 */ /* 0x000f22000c1e1900 */
[----:B------:R-:W-:Y:S01]  /*0cf0*/  VIADD R22, R22, 0x10 ;  /* 0x0000001016167836 */ /* 0x000fe20000000000 */
[----:B--2---:R-:W-:Y:S02]  /*0d00*/  @P6 LOP3.LUT R9, R9, R24, RZ, 0x3c, !PT ;  /* 0x0000001809096212 */ /* 0x004fe400078e3cff */
[----:B------:R-:W2:Y:S01]  /*0d10*/  @P0 LDG.E R24, desc[UR4][R12.64+0x12c] ;  /* 0x00012c040c180981 */ /* 0x000ea2000c1e1900 */
[----:B---3--:R-:W-:-:S03]  /*0d20*/  @P6 LOP3.LUT R8, R8, R23, RZ, 0x3c, !PT ;  /* 0x0000001708086212 */ /* 0x008fc600078e3cff */
[----:B------:R-:W3:Y:S01]  /*0d30*/  @P0 LDG.E R23, desc[UR4][R12.64+0x130] ;  /* 0x000130040c170981 */ /* 0x000ee2000c1e1900 */
[----:B----4-:R-:W-:-:S03]  /*0d40*/  @P6 LOP3.LUT R7, R7, R26, RZ, 0x3c, !PT ;  /* 0x0000001a07076212 */ /* 0x010fc600078e3cff */
[----:B------:R-:W4:Y:S01]  /*0d50*/  @P0 LDG.E R26, desc[UR4][R12.64+0x134] ;  /* 0x000134040c1a0981 */ /* 0x000f22000c1e1900 */
[----:B------:R-:W-:Y:S02]  /*0d60*/  ISETP.NE.AND P1, PT, R22, 0x20, PT ;  /* 0x000000201600780c */ /* 0x000fe40003f25270 */
[----:B------:R-:W-:Y:S02]  /*0d70*/  @P0 LOP3.LUT R7, R7, R28, RZ, 0x3c, !PT ;  /* 0x0000001c07070212 */ /* 0x000fe400078e3cff */
[----:B------:R-:W-:Y:S02]  /*0d80*/  @P0 LOP3.LUT R6, R6, R25, RZ, 0x3c, !PT ;  /* 0x0000001906060212 */ /* 0x000fe400078e3cff */
[----:B--2---:R-:W-:Y:S02]  /*0d90*/  @P0 LOP3.LUT R5, R5, R24, RZ, 0x3c, !PT ;  /* 0x0000001805050212 */ /* 0x004fe400078e3cff */
[----:B---3--:R-:W-:Y:S02]  /*0da0*/  @P0 LOP3.LUT R8, R8, R23, RZ, 0x3c, !PT ;  /* 0x0000001708080212 */ /* 0x008fe400078e3cff */
[----:B----4-:R-:W-:-:S03]  /*0db0*/  @P0 LOP3.LUT R9, R9, R26, RZ, 0x3c, !PT ;  /* 0x0000001a09090212 */ /* 0x010fc600078e3cff */
[----:B------:R-:W-:Y:S05]  /*0dc0*/  @P1 BRA `(.L_x_26) ;  /* 0xfffffff4004c1947 */ /* 0x000fea000383ffff */
[----:B------:R-:W-:-:S05]  /*0dd0*/  VIADD R19, R19, 0x1 ;  /* 0x0000000113137836 */ /* 0x000fca0000000000 */
[----:B------:R-:W-:-:S13]  /*0de0*/  ISETP.NE.AND P0, PT, R19, 0x5, PT ;  /* 0x000000051300780c */ /* 0x000fda0003f05270 */
[----:B------:R-:W-:Y:S05]  /*0df0*/  @P0 BRA `(.L_x_27) ;  /* 0xfffffff400300947 */ /* 0x000fea000383ffff */
[----:B------:R0:W-:Y:S01]  /*0e00*/  STG.E desc[UR4][R10.64+0x4], R5 ;  /* 0x000004050a007986 */ /* 0x0001e2000c101904 */
[----:B------:R-:W-:-:S03]  /*0e10*/  VIADD R18, R18, 0x1 ;  /* 0x0000000112127836 */ /* 0x000fc60000000000 */
[----:B------:R0:W-:Y:S02]  /*0e20*/  STG.E.64 desc[UR4][R10.64+0x8], R8 ;  /* 0x000008080a007986 */ /* 0x0001e4000c101b04 */
[----:B------:R-:W-:Y:S02]  /*0e30*/  ISETP.GE.U32.AND P0, PT, R18, R17, PT ;  /* 0x000000111200720c */ /* 0x000fe40003f06070 */
[----:B------:R0:W-:Y:S11]  /*0e40*/  STG.E.64 desc[UR4][R10.64+0x10], R6 ;  /* 0x000010060a007986 */ /* 0x0001f6000c101b04 */
[----:B------:R-:W-:Y:S05]  /*0e50*/  @!P0 BRA `(.L_x_28) ;  /* 0xfffffff400088947 */ /* 0x000fea000383ffff */
.L_x_25:
[----:B------:R-:W-:Y:S05]  /*0e60*/  BSYNC.RECONVERGENT B1 ;  /* 0x0000000000017941 */ /* 0x000fea0003800200 */
.L_x_24:
[C---:B------:R-:W-:Y:S01]  /*0e70*/  ISETP.GT.U32.AND P0, PT, R15.reuse, 0x3, PT ;  /* 0x000000030f00780c */ /* 0x040fe20003f04070 */
[----:B------:R-:W-:Y:S01]  /*0e80*/  VIADD R16, R16, 0x1 ;  /* 0x0000000110107836 */ /* 0x000fe20000000000 */
[--C-:B------:R-:W-:Y:S02]  /*0e90*/  SHF.R.U64 R15, R15, 0x2, R4.reuse ;  /* 0x000000020f0f7819 */ /* 0x100fe40000001204 */
[----:B------:R-:W-:Y:S02]  /*0ea0*/  ISETP.GT.U32.AND.EX P0, PT, R4, RZ, PT, P0 ;  /* 0x000000ff0400720c */ /* 0x000fe40003f04100 */
[----:B------:R-:W-:-:S11]  /*0eb0*/  SHF.R.U32.HI R4, RZ, 0x2, R4 ;  /* 0x00000002ff047819 */ /* 0x000fd60000011604 */
[----:B------:R-:W-:Y:S05]  /*0ec0*/  @P0 BRA `(.L_x_29) ;  /* 0xfffffff000cc0947 */ /* 0x000fea000383ffff */
.L_x_23:
[----:B------:R-:W-:Y:S05]  /*0ed0*/  BSYNC.RECONVERGENT B0 ;  /* 0x0000000000007941 */ /* 0x000fea0003800200 */
.L_x_22:
[----:B0-----:R-:W-:Y:S01]  /*0ee0*/  SHF.R.U32.HI R4, RZ, 0x2, R5 ;  /* 0x00000002ff047819 */ /* 0x001fe20000011605 */
[----:B------:R-:W0:Y:S01]  /*0ef0*/  LDC R2, c[0x0][0x394] ;  /* 0x0000e500ff027b82 */ /* 0x000e220000000800 */
[----:B------:R-:W-:Y:S01]  /*0f00*/  IMAD.SHL.U32 R3, R7, 0x10, RZ ;  /* 0x0000001007037824 */ /* 0x000fe200078e00ff */
[----:B------:R-:W-:Y:S01]  /*0f10*/  STG.E.64 desc[UR4][R10.64+0x18], RZ ;  /* 0x000018ff0a007986 */ /* 0x000fe2000c101b04 */
[----:B------:R-:W-:Y:S01]  /*0f20*/  LOP3.LUT R4, R4, R5, RZ, 0x3c, !PT ;  /* 0x0000000504047212 */ /* 0x000fe200078e3cff */
[----:B------:R-:W-:Y:S02]  /*0f30*/  VIADD R14, R14, 0x6a788e ;  /* 0x006a788e0e0e7836 */ /* 0x000fe40000000000 */
[----:B------:R-:W-:Y:S01]  /*0f40*/  IMAD.MOV.U32 R20, RZ, RZ, R9 ;  /* 0x000000ffff147224 */ /* 0x000fe200078e0009 */
[----:B------:R-:W-:Y:S01]  /*0f50*/  STG.E desc[UR4][R10.64+0x20], RZ ;  /* 0x000020ff0a007986 */ /* 0x000fe2000c101904 */
[----:B------:R-:W-:Y:S01]  /*0f60*/  IMAD.SHL.U32 R5, R4, 0x2, RZ ;  /* 0x0000000204057824 */ /* 0x000fe200078e00ff */
[----:B------:R-:W1:Y:S01]  /*0f70*/  LDC.64 R12, c[0x0][0x380] ;  /* 0x0000e000ff0c7b82 */ /* 0x000e620000000a00 */
[----:B------:R-:W-:Y:S01]  /*0f80*/  IMAD.SHL.U32 R9, R0, 0x2, RZ ;  /* 0x0000000200097824 */ /* 0x000fe200078e00ff */
[----:B------:R-:W-:Y:S01]  /*0f90*/  STG.E.64 desc[UR4][R10.64+0x28], RZ ;  /* 0x000028ff0a007986 */ /* 0x000fe2000c101b04 */
[----:B------:R-:W-:Y:S01]  /*0fa0*/  IMAD.MOV.U32 R21, RZ, RZ, R6 ;  /* 0x000000ffff157224 */ /* 0x000fe200078e0006 */
[----:B------:R-:W-:Y:S01]  /*0fb0*/  LOP3.LUT R4, R4, R5, R3, 0x96, !PT ;  /* 0x0000000504047212 */ /* 0x000fe200078e9603 */
[----:B------:R-:W-:-:S03]  /*0fc0*/  IMAD.MOV.U32 R3, RZ, RZ, 0x2f800000 ;  /* 0x2f800000ff037424 */ /* 0x000fc600078e00ff */
[----:B------:R-:W-:Y:S01]  /*0fd0*/  LOP3.LUT R5, R4, R7, RZ, 0x3c, !PT ;  /* 0x0000000704057212 */ /* 0x000fe200078e3cff */
[----:B------:R-:W-:Y:S04]  /*0fe0*/  STG.E.64 desc[UR4][R10.64+0x8], R20 ;  /* 0x000008140a007986 */ /* 0x000fe8000c101b04 */
[----:B------:R-:W-:Y:S01]  /*0ff0*/  IMAD.IADD R4, R5, 0x1, R14 ;  /* 0x0000000105047824 */ /* 0x000fe200078e020e */
[----:B0-----:R-:W-:-:S04]  /*1000*/  I2FP.F32.S32 R16, R2 ;  /* 0x0000000200107245 */ /* 0x001fc80000201400 */
[----:B------:R-:W-:-:S05]  /*1010*/  I2FP.F32.U32 R4, R4 ;  /* 0x0000000400047245 */ /* 0x000fca0000201000 */
[----:B------:R-:W-:Y:S01]  /*1020*/  FFMA R15, R4, R3, 1.1641532182693481445e-10 ;  /* 0x2f000000040f7423 */ /* 0x000fe20000000003 */
[----:B------:R-:W-:Y:S02]  /*1030*/  IMAD.MOV.U32 R4, RZ, RZ, R7 ;  /* 0x000000ffff047224 */ /* 0x000fe400078e0007 */
[----:B-1----:R-:W-:-:S04]  /*1040*/  IMAD.WIDE R12, R9, 0x4, R12 ;  /* 0x00000004090c7825 */ /* 0x002fc800078e020c */
[----:B------:R-:W-:Y:S01]  /*1050*/  FMUL R17, R15, R16 ;  /* 0x000000100f117220 */ /* 0x000fe20000400000 */
[----:B------:R0:W-:Y:S01]  /*1060*/  STG.E.64 desc[UR4][R10.64+0x10], R4 ;  /* 0x000010040a007986 */ /* 0x0001e2000c101b04 */
[----:B------:R-:W-:-:S04]  /*1070*/  IMAD.MOV.U32 R15, RZ, RZ, R8 ;  /* 0x000000ffff0f7224 */ /* 0x000fc800078e0008 */
[----:B------:R-:W1:Y:S01]  /*1080*/  F2I.TRUNC.NTZ R17, R17 ;  /* 0x0000001100117305 */ /* 0x000e62000020f100 */
[----:B------:R2:W-:Y:S04]  /*1090*/  STG.E.64 desc[UR4][R10.64], R14 ;  /* 0x0000000e0a007986 */ /* 0x0005e8000c101b04 */
[----:B-1----:R1:W-:Y:S04]  /*10a0*/  STG.E desc[UR4][R12.64], R17 ;  /* 0x000000110c007986 */ /* 0x0023e8000c101904 */
[----:B------:R-:W3:Y:S04]  /*10b0*/  LDG.E.64 R18, desc[UR4][R10.64] ;  /* 0x000000040a127981 */ /* 0x000ee8000c1e1b00 */
[----:B------:R-:W2:Y:S04]  /*10c0*/  LDG.E.64 R6, desc[UR4][R10.64+0x10] ;  /* 0x000010040a067981 */ /* 0x000ea8000c1e1b00 */
[----:B------:R-:W4:Y:S01]  /*10d0*/  LDG.E.64 R8, desc[UR4][R10.64+0x8] ;  /* 0x000008040a087981 */ /* 0x000f22000c1e1b00 */
[----:B---3--:R-:W-:Y:S01]  /*10e0*/  SHF.R.U32.HI R0, RZ, 0x2, R19 ;  /* 0x00000002ff007819 */ /* 0x008fe20000011613 */
[----:B0-----:R-:W-:-:S03]  /*10f0*/  VIADD R4, R18, 0x587c5 ;  /* 0x000587c512047836 */ /* 0x001fc60000000000 */
[----:B------:R-:W-:Y:S01]  /*1100*/  LOP3.LUT R0, R0, R19, RZ, 0x3c, !PT ;  /* 0x0000001300007212 */ /* 0x000fe200078e3cff */
[----:B--2---:R-:W-:Y:S02]  /*1110*/  IMAD.SHL.U32 R15, R7, 0x10, RZ ;  /* 0x00000010070f7824 */ /* 0x004fe400078e00ff */
[----:B----4-:R-:W-:Y:S02]  /*1120*/  IMAD.MOV.U32 R14, RZ, RZ, R9 ;  /* 0x000000ffff0e7224 */ /* 0x010fe400078e0009 */
[----:B------:R-:W-:-:S05]  /*1130*/  IMAD.SHL.U32 R5, R0, 0x2, RZ ;  /* 0x0000000200057824 */ /* 0x000fca00078e00ff */
[----:B------:R-:W-:Y:S01]  /*1140*/  LOP3.LUT R0, R0, R5, R15, 0x96, !PT ;  /* 0x0000000500007212 */ /* 0x000fe200078e960f */
[----:B------:R-:W-:Y:S02]  /*1150*/  IMAD.MOV.U32 R5, RZ, RZ, R8 ;  /* 0x000000ffff057224 */ /* 0x000fe400078e0008 */
[----:B------:R-:W-:Y:S01]  /*1160*/  IMAD.MOV.U32 R15, RZ, RZ, R6 ;  /* 0x000000ffff0f7224 */ /* 0x000fe200078e0006 */
[----:B------:R-:W-:Y:S01]  /*1170*/  LOP3.LUT R9, R0, R7, RZ, 0x3c, !PT ;  /* 0x0000000700097212 */ /* 0x000fe200078e3cff */
[----:B------:R-:W-:Y:S01]  /*1180*/  IMAD.MOV.U32 R8, RZ, RZ, R7 ;  /* 0x000000ffff087224 */ /* 0x000fe200078e0007 */
[----:B------:R1:W-:Y:S04]  /*1190*/  STG.E.64 desc[UR4][R10.64], R4 ;  /* 0x000000040a007986 */ /* 0x0003e8000c101b04 */
[----:B------:R1:W-:Y:S04]  /*11a0*/  STG.E.64 desc[UR4][R10.64+0x8], R14 ;  /* 0x0000080e0a007986 */ /* 0x0003e8000c101b04 */
[----:B------:R1:W-:Y:S04]  /*11b0*/  STG.E.64 desc[UR4][R10.64+0x10], R8 ;  /* 0x000010080a007986 */ /* 0x0003e8000c101b04 */
[----:B------:R-:W2:Y:S01]  /*11c0*/  LDG.E R7, desc[UR4][R12.64] ;  /* 0x000000040c077981 */ /* 0x000ea2000c1e1900 */
[----:B------:R-:W-:-:S05]  /*11d0*/  IMAD.IADD R0, R9, 0x1, R4 ;  /* 0x0000000109007824 */ /* 0x000fca00078e0204 */
[----:B------:R-:W-:-:S05]  /*11e0*/  I2FP.F32.U32 R0, R0 ;  /* 0x0000000000007245 */ /* 0x000fca0000201000 */
[----:B------:R-:W-:-:S04]  /*11f0*/  FFMA R3, R0, R3, 1.1641532182693481445e-10 ;  /* 0x2f00000000037423 */ /* 0x000fc80000000003 */
[----:B------:R-:W-:-:S06]  /*1200*/  FMUL R3, R16, R3 ;  /* 0x0000000310037220 */ /* 0x000fcc0000400000 */
[----:B------:R-:W0:Y:S02]  /*1210*/  F2I.TRUNC.NTZ R3, R3 ;  /* 0x0000000300037305 */ /* 0x000e24000020f100 */
[-C--:B0-----:R-:W-:Y:S01]  /*1220*/  ISETP.GE.AND P1, PT, R3, R2.reuse, PT ;  /* 0x000000020300720c */ /* 0x081fe20003f26270 */
[----:B------:R1:W-:Y:S01]  /*1230*/  STG.E desc[UR4][R12.64+0x4], R3 ;  /* 0x000004030c007986 */ /* 0x0003e2000c101904 */
[----:B--2---:R-:W-:Y:S01]  /*1240*/  ISETP.GE.AND P0, PT, R7, R2, PT ;  /* 0x000000020700720c */ /* 0x004fe20003f06270 */
[----:B------:R-:W-:-:S12]  /*1250*/  VIADD R7, R2, 0xffffffff ;  /* 0xffffffff02077836 */ /* 0x000fd80000000000 */
[----:B------:R1:W-:Y:S01]  /*1260*/  @P0 STG.E desc[UR4][R12.64], R7 ;  /* 0x000000070c000986 */ /* 0x0003e2000c101904 */
[----:B------:R-:W-:Y:S05]  /*1270*/  @!P1 EXIT ;  /* 0x000000000000994d */ /* 0x000fea0003800000 */
[----:B------:R-:W-:Y:S01]  /*1280*/  STG.E desc[UR4][R12.64+0x4], R7 ;  /* 0x000004070c007986 */ /* 0x000fe2000c101904 */
[----:B------:R-:W-:Y:S05]  /*1290*/  EXIT ;  /* 0x000000000000794d */ /* 0x000fea0003800000 */
.L_x_30:
        /* <DEDUP_REMOVED lines=14> */
.L_x_38:


//--------------------- .text._Z23init_frozen_grid_kernelPii --------------------------
	.section	.text._Z23init_frozen_grid_kernelPii,"ax",@progbits
	.align	128
        .global         _Z23init_frozen_grid_kernelPii
        .type           _Z23init_frozen_grid_kernelPii,@function
        .size           _Z23init_frozen_grid_kernelPii,(.L_x_39 - _Z23init_frozen_grid_kernelPii)
        .other          _Z23init_frozen_grid_kernelPii,@"STO_CUDA_ENTRY STV_DEFAULT"
_Z23init_frozen_grid_kernelPii:
.text._Z23init_frozen_grid_kernelPii:
        /* <DEDUP_REMOVED lines=16> */
[----:B0-----:R-:W-:-:S05]  /*0100*/  IMAD.WIDE R2, R5, 0x4, R2 ;  /* 0x0000000405027825 */ /* 0x001fca00078e0202 */
[----:B-1----:R-:W-:Y:S01]  /*0110*/  STG.E desc[UR4][R2.64], RZ ;  /* 0x000000ff02007986 */ /* 0x002fe2000c101904 */
[----:B------:R-:W-:Y:S05]  /*0120*/  EXIT ;  /* 0x000000000000794d */ /* 0x000fea0003800000 */
.L_x_31:
        /* <DEDUP_REMOVED lines=13> */
.L_x_39:


//--------------------- .nv.global.init           --------------------------
	.section	.nv.global.init,"aw",@progbits
	.align	4
.nv.global.init:
	.type		mrg32k3aM1SubSeq,@object
	.size		mrg32k3aM1SubSeq,(mrg32k3aM2SubSeq - mrg32k3aM1SubSeq)
mrg32k3aM1SubSeq:
        /*0000*/ 	.byte	0x0b, 0xcc, 0xee, 0x04, 0x73, 0x29, 0x8b, 0x6f, 0xf6, 0x53, 0x03, 0xf6, 0x23, 0xf6, 0xea, 0xda
        /* <DEDUP_REMOVED lines=125> */
	.type		mrg32k3aM2SubSeq,@object
	.size		mrg32k3aM2SubSeq,(mrg32k3aM1 - mrg32k3aM2SubSeq)
mrg32k3aM2SubSeq:
        /* <DEDUP_REMOVED lines=126> */
	.type		mrg32k3aM1,@object
	.size		mrg32k3aM1,(mrg32k3aM1Seq - mrg32k3aM1)
mrg32k3aM1:
        /* <DEDUP_REMOVED lines=144> */
	.type		mrg32k3aM1Seq,@object
	.size		mrg32k3aM1Seq,(mrg32k3aM2 - mrg32k3aM1Seq)
mrg32k3aM1Seq:
        /* <DEDUP_REMOVED lines=144> */
	.type		mrg32k3aM2,@object
	.size		mrg32k3aM2,(mrg32k3aM2Seq - mrg32k3aM2)
mrg32k3aM2:
        /* <DEDUP_REMOVED lines=144> */
	.type		mrg32k3aM2Seq,@object
	.size		mrg32k3aM2Seq,(precalc_xorwow_matrix - mrg32k3aM2Seq)
mrg32k3aM2Seq:
        /* <DEDUP_REMOVED lines=144> */
	.type		precalc_xorwow_matrix,@object
	.size		precalc_xorwow_matrix,(precalc_xorwow_offset_matrix - precalc_xorwow_matrix)
precalc_xorwow_matrix:
        /* <DEDUP_REMOVED lines=6400> */
	.type		precalc_xorwow_offset_matrix,@object
	.size		precalc_xorwow_offset_matrix,(.L_1 - precalc_xorwow_offset_matrix)
precalc_xorwow_offset_matrix:
        /* <DEDUP_REMOVED lines=6400> */
.L_1:


//--------------------- .nv.shared.reserved.0     --------------------------
	.section	.nv.shared.reserved.0,"aw",@nobits
	.weak		__nv_reservedSMEM_offset_0_alias
	.size		__nv_reservedSMEM_offset_0_alias, 0, 64
	.other		__nv_reservedSMEM_offset_0_alias,@"STO_CUDA_RESERVED_SHARED STV_DEFAULT"
__nv_reservedSMEM_offset_0_alias:
	.zero		0
	.zero		64


//--------------------- .nv.constant0._Z30remove_frozen_particles_kernelPiS_S_iS_ii --------------------------
	.section	.nv.constant0._Z30remove_frozen_particles_kernelPiS_S_iS_ii,"a",@progbits
	.sectionflags	@""
	.align	4
.nv.constant0._Z30remove_frozen_particles_kernelPiS_S_iS_ii:
	.zero		944


//--------------------- .nv.constant0._Z28calculate_frozen_grid_kernelPiS_S_i --------------------------
	.section	.nv.constant0._Z28calculate_frozen_grid_kernelPiS_S_i,"a",@progbits
	.sectionflags	@""
	.align	4
.nv.constant0._Z28calculate_frozen_grid_kernelPiS_S_i:
	.zero		924


//--------------------- .nv.constant0._Z28generate_contact_grid_kernelPiS_i --------------------------
	.section	.nv.constant0._Z28generate_contact_grid_kernelPiS_i,"a",@progbits
	.sectionflags	@""
	.align	4
.nv.constant0._Z28generate_contact_grid_kernelPiS_i:
	.zero		916


//--------------------- .nv.constant0._Z27update_particle_grid_kernelPiS_ii --------------------------
	.section	.nv.constant0._Z27update_particle_grid_kernelPiS_ii,"a",@progbits
	.sectionflags	@""
	.align	4
.nv.constant0._Z27update_particle_grid_kernelPiS_ii:
	.zero		920


//--------------------- .nv.constant0._Z18random_walk_kernelPiP17curandStateXORWOWii --------------------------
	.section	.nv.constant0._Z18random_walk_kernelPiP17curandStateXORWOWii,"a",@progbits
	.sectionflags	@""
	.align	4
.nv.constant0._Z18random_walk_kernelPiP17curandStateXORWOWii:
	.zero		920


//--------------------- .nv.constant0._Z17clear_grid_kernelPiii --------------------------
	.section	.nv.constant0._Z17clear_grid_kernelPiii,"a",@progbits
	.sectionflags	@""
	.align	4
.nv.constant0._Z17clear_grid_kernelPiii:
	.zero		912


//--------------------- .nv.constant0._Z21init_particles_kernelPiP17curandStateXORWOWiiy --------------------------
	.section	.nv.constant0._Z21init_particles_kernelPiP17curandStateXORWOWiiy,"a",@progbits
	.sectionflags	@""
	.align	4
.nv.constant0._Z21init_particles_kernelPiP17curandStateXORWOWiiy:
	.zero		928


//--------------------- .nv.constant0._Z23init_frozen_grid_kernelPii --------------------------
	.section	.nv.constant0._Z23init_frozen_grid_kernelPii,"a",@progbits
	.sectionflags	@""
	.align	4
.nv.constant0._Z23init_frozen_grid_kernelPii:
	.zero		908


//--------------------- SYMBOLS --------------------------

	.type		.nv.reservedSmem.offset0,@object
	.size		.nv.reservedSmem.offset0,0x4
